//
// Generated by NVIDIA NVVM Compiler
//
// Compiler Build ID: CL-36424714
// Cuda compilation tools, release 13.0, V13.0.88
// Based on NVVM 20.0.0
//

.version 9.0
.target sm_100
.address_size 64

	// .globl	_Z16l2_normalizationPKfPfmm
.func  (.param .b64 func_retval0) __internal_accurate_pow
(
	.param .b64 __internal_accurate_pow_param_0
)
;

.visible .entry _Z16l2_normalizationPKfPfmm(
	.param .u64 .ptr .align 1 _Z16l2_normalizationPKfPfmm_param_0,
	.param .u64 .ptr .align 1 _Z16l2_normalizationPKfPfmm_param_1,
	.param .u64 _Z16l2_normalizationPKfPfmm_param_2,
	.param .u64 _Z16l2_normalizationPKfPfmm_param_3
)
{
	.reg .pred 	%p<70>;
	.reg .b32 	%r<64>;
	.reg .b32 	%f<56>;
	.reg .b64 	%rd<98>;
	.reg .b64 	%fd<92>;

	ld.param.u64 	%rd35, [_Z16l2_normalizationPKfPfmm_param_0];
	ld.param.u64 	%rd36, [_Z16l2_normalizationPKfPfmm_param_1];
	ld.param.u64 	%rd37, [_Z16l2_normalizationPKfPfmm_param_2];
	ld.param.u64 	%rd34, [_Z16l2_normalizationPKfPfmm_param_3];
	cvta.to.global.u64 	%rd1, %rd36;
	cvta.to.global.u64 	%rd2, %rd35;
	mov.u32 	%r9, %ctaid.x;
	mov.u32 	%r10, %ntid.x;
	mov.u32 	%r11, %tid.x;
	mad.lo.s32 	%r12, %r9, %r10, %r11;
	cvt.s64.s32 	%rd3, %r12;
	setp.le.u64 	%p2, %rd37, %rd3;
	@%p2 bra 	$L__BB0_45;
	setp.eq.s64 	%p3, %rd34, 0;
	mov.f32 	%f55, 0f00000000;
	@%p3 bra 	$L__BB0_33;
	mul.lo.s64 	%rd4, %rd34, %rd3;
	mov.f64 	%fd31, 0d4000000000000000;
	{
	.reg .b32 %temp; 
	mov.b64 	{%temp, %r1}, %fd31;
	}
	and.b32  	%r2, %r1, 2146435072;
	setp.eq.s32 	%p4, %r2, 1062207488;
	setp.lt.s32 	%p5, %r1, 0;
	selp.b32 	%r3, 0, 2146435072, %p5;
	and.b32  	%r13, %r1, 2147483647;
	setp.ne.s32 	%p6, %r13, 1071644672;
	and.pred  	%p1, %p4, %p6;
	setp.lt.u64 	%p7, %rd34, 4;
	mov.f32 	%f55, 0f00000000;
	mov.b64 	%rd91, 0;
	@%p7 bra 	$L__BB0_25;
	and.b64  	%rd91, %rd34, -4;
	shl.b64 	%rd39, %rd4, 2;
	add.s64 	%rd40, %rd39, %rd2;
	add.s64 	%rd87, %rd40, 8;
	mov.f32 	%f55, 0f00000000;
	or.b32  	%r20, %r3, -2147483648;
	selp.b32 	%r21, %r20, %r3, %p1;
	mov.u64 	%rd88, %rd91;
$L__BB0_4:
	setp.lt.s32 	%p8, %r1, 0;
	setp.eq.s32 	%p9, %r2, 1062207488;
	ld.global.f32 	%f2, [%rd87+-8];
	cvt.f64.f32 	%fd1, %f2;
	{
	.reg .b32 %temp; 
	mov.b64 	{%temp, %r4}, %fd1;
	}
	abs.f64 	%fd2, %fd1;
	{ // callseq 0, 0
	.param .b64 param0;
	st.param.f64 	[param0], %fd2;
	.param .b64 retval0;
	call.uni (retval0), 
	__internal_accurate_pow, 
	(
	param0
	);
	ld.param.f64 	%fd32, [retval0];
	} // callseq 0
	setp.lt.s32 	%p11, %r4, 0;
	neg.f64 	%fd34, %fd32;
	selp.f64 	%fd35, %fd34, %fd32, %p9;
	selp.f64 	%fd36, %fd35, %fd32, %p11;
	setp.eq.f32 	%p12, %f2, 0f00000000;
	selp.b32 	%r14, %r4, 0, %p9;
	or.b32  	%r15, %r14, 2146435072;
	selp.b32 	%r16, %r15, %r14, %p8;
	mov.b32 	%r17, 0;
	mov.b64 	%fd37, {%r17, %r16};
	selp.f64 	%fd87, %fd37, %fd36, %p12;
	add.f64 	%fd38, %fd1, 0d4000000000000000;
	{
	.reg .b32 %temp; 
	mov.b64 	{%temp, %r18}, %fd38;
	}
	and.b32  	%r19, %r18, 2146435072;
	setp.ne.s32 	%p13, %r19, 2146435072;
	@%p13 bra 	$L__BB0_9;
	setp.num.f32 	%p14, %f2, %f2;
	@%p14 bra 	$L__BB0_7;
	mov.f64 	%fd39, 0d4000000000000000;
	add.rn.f64 	%fd87, %fd1, %fd39;
	bra.uni 	$L__BB0_9;
$L__BB0_7:
	setp.neu.f64 	%p15, %fd2, 0d7FF0000000000000;
	@%p15 bra 	$L__BB0_9;
	selp.b32 	%r22, %r21, %r3, %p11;
	mov.b32 	%r23, 0;
	mov.b64 	%fd87, {%r23, %r22};
$L__BB0_9:
	setp.eq.f32 	%p20, %f2, 0f3F800000;
	selp.f64 	%fd40, 0d3FF0000000000000, %fd87, %p20;
	cvt.f64.f32 	%fd41, %f55;
	add.f64 	%fd42, %fd40, %fd41;
	cvt.rn.f32.f64 	%f3, %fd42;
	ld.global.f32 	%f4, [%rd87+-4];
	cvt.f64.f32 	%fd7, %f4;
	{
	.reg .b32 %temp; 
	mov.b64 	{%temp, %r5}, %fd7;
	}
	abs.f64 	%fd8, %fd7;
	{ // callseq 1, 0
	.param .b64 param0;
	st.param.f64 	[param0], %fd8;
	.param .b64 retval0;
	call.uni (retval0), 
	__internal_accurate_pow, 
	(
	param0
	);
	ld.param.f64 	%fd43, [retval0];
	} // callseq 1
	setp.lt.s32 	%p21, %r5, 0;
	neg.f64 	%fd45, %fd43;
	selp.f64 	%fd46, %fd45, %fd43, %p9;
	selp.f64 	%fd47, %fd46, %fd43, %p21;
	setp.eq.f32 	%p22, %f4, 0f00000000;
	selp.b32 	%r24, %r5, 0, %p9;
	or.b32  	%r25, %r24, 2146435072;
	selp.b32 	%r26, %r25, %r24, %p8;
	mov.b32 	%r27, 0;
	mov.b64 	%fd48, {%r27, %r26};
	selp.f64 	%fd88, %fd48, %fd47, %p22;
	add.f64 	%fd49, %fd7, 0d4000000000000000;
	{
	.reg .b32 %temp; 
	mov.b64 	{%temp, %r28}, %fd49;
	}
	and.b32  	%r29, %r28, 2146435072;
	setp.ne.s32 	%p23, %r29, 2146435072;
	@%p23 bra 	$L__BB0_14;
	setp.nan.f32 	%p24, %f4, %f4;
	@%p24 bra 	$L__BB0_13;
	setp.neu.f64 	%p25, %fd8, 0d7FF0000000000000;
	@%p25 bra 	$L__BB0_14;
	or.b32  	%r30, %r3, -2147483648;
	selp.b32 	%r31, %r30, %r3, %p1;
	selp.b32 	%r32, %r31, %r3, %p21;
	mov.b32 	%r33, 0;
	mov.b64 	%fd88, {%r33, %r32};
	bra.uni 	$L__BB0_14;
$L__BB0_13:
	mov.f64 	%fd50, 0d4000000000000000;
	add.rn.f64 	%fd88, %fd7, %fd50;
$L__BB0_14:
	setp.eq.f32 	%p30, %f4, 0f3F800000;
	selp.f64 	%fd51, 0d3FF0000000000000, %fd88, %p30;
	cvt.f64.f32 	%fd52, %f3;
	add.f64 	%fd53, %fd51, %fd52;
	cvt.rn.f32.f64 	%f5, %fd53;
	ld.global.f32 	%f6, [%rd87];
	cvt.f64.f32 	%fd13, %f6;
	{
	.reg .b32 %temp; 
	mov.b64 	{%temp, %r6}, %fd13;
	}
	abs.f64 	%fd14, %fd13;
	{ // callseq 2, 0
	.param .b64 param0;
	st.param.f64 	[param0], %fd14;
	.param .b64 retval0;
	call.uni (retval0), 
	__internal_accurate_pow, 
	(
	param0
	);
	ld.param.f64 	%fd54, [retval0];
	} // callseq 2
	setp.lt.s32 	%p31, %r6, 0;
	neg.f64 	%fd56, %fd54;
	selp.f64 	%fd57, %fd56, %fd54, %p9;
	selp.f64 	%fd58, %fd57, %fd54, %p31;
	setp.eq.f32 	%p32, %f6, 0f00000000;
	selp.b32 	%r34, %r6, 0, %p9;
	or.b32  	%r35, %r34, 2146435072;
	selp.b32 	%r36, %r35, %r34, %p8;
	mov.b32 	%r37, 0;
	mov.b64 	%fd59, {%r37, %r36};
	selp.f64 	%fd89, %fd59, %fd58, %p32;
	add.f64 	%fd60, %fd13, 0d4000000000000000;
	{
	.reg .b32 %temp; 
	mov.b64 	{%temp, %r38}, %fd60;
	}
	and.b32  	%r39, %r38, 2146435072;
	setp.ne.s32 	%p33, %r39, 2146435072;
	@%p33 bra 	$L__BB0_19;
	setp.nan.f32 	%p34, %f6, %f6;
	@%p34 bra 	$L__BB0_18;
	setp.neu.f64 	%p35, %fd14, 0d7FF0000000000000;
	@%p35 bra 	$L__BB0_19;
	or.b32  	%r40, %r3, -2147483648;
	selp.b32 	%r41, %r40, %r3, %p1;
	selp.b32 	%r42, %r41, %r3, %p31;
	mov.b32 	%r43, 0;
	mov.b64 	%fd89, {%r43, %r42};
	bra.uni 	$L__BB0_19;
$L__BB0_18:
	mov.f64 	%fd61, 0d4000000000000000;
	add.rn.f64 	%fd89, %fd13, %fd61;
$L__BB0_19:
	setp.eq.f32 	%p40, %f6, 0f3F800000;
	selp.f64 	%fd62, 0d3FF0000000000000, %fd89, %p40;
	cvt.f64.f32 	%fd63, %f5;
	add.f64 	%fd64, %fd62, %fd63;
	cvt.rn.f32.f64 	%f7, %fd64;
	ld.global.f32 	%f8, [%rd87+4];
	cvt.f64.f32 	%fd19, %f8;
	{
	.reg .b32 %temp; 
	mov.b64 	{%temp, %r7}, %fd19;
	}
	abs.f64 	%fd20, %fd19;
	{ // callseq 3, 0
	.param .b64 param0;
	st.param.f64 	[param0], %fd20;
	.param .b64 retval0;
	call.uni (retval0), 
	__internal_accurate_pow, 
	(
	param0
	);
	ld.param.f64 	%fd65, [retval0];
	} // callseq 3
	setp.lt.s32 	%p41, %r7, 0;
	neg.f64 	%fd67, %fd65;
	selp.f64 	%fd68, %fd67, %fd65, %p9;
	selp.f64 	%fd69, %fd68, %fd65, %p41;
	setp.eq.f32 	%p42, %f8, 0f00000000;
	selp.b32 	%r44, %r7, 0, %p9;
	or.b32  	%r45, %r44, 2146435072;
	selp.b32 	%r46, %r45, %r44, %p8;
	mov.b32 	%r47, 0;
	mov.b64 	%fd70, {%r47, %r46};
	selp.f64 	%fd90, %fd70, %fd69, %p42;
	add.f64 	%fd71, %fd19, 0d4000000000000000;
	{
	.reg .b32 %temp; 
	mov.b64 	{%temp, %r48}, %fd71;
	}
	and.b32  	%r49, %r48, 2146435072;
	setp.ne.s32 	%p43, %r49, 2146435072;
	@%p43 bra 	$L__BB0_24;
	setp.nan.f32 	%p44, %f8, %f8;
	@%p44 bra 	$L__BB0_23;
	setp.neu.f64 	%p45, %fd20, 0d7FF0000000000000;
	@%p45 bra 	$L__BB0_24;
	or.b32  	%r50, %r3, -2147483648;
	selp.b32 	%r51, %r50, %r3, %p1;
	selp.b32 	%r52, %r51, %r3, %p41;
	mov.b32 	%r53, 0;
	mov.b64 	%fd90, {%r53, %r52};
	bra.uni 	$L__BB0_24;
$L__BB0_23:
	mov.f64 	%fd72, 0d4000000000000000;
	add.rn.f64 	%fd90, %fd19, %fd72;
$L__BB0_24:
	setp.eq.f32 	%p47, %f8, 0f3F800000;
	selp.f64 	%fd73, 0d3FF0000000000000, %fd90, %p47;
	cvt.f64.f32 	%fd74, %f7;
	add.f64 	%fd75, %fd73, %fd74;
	cvt.rn.f32.f64 	%f55, %fd75;
	add.s64 	%rd88, %rd88, -4;
	add.s64 	%rd87, %rd87, 16;
	setp.ne.s64 	%p48, %rd88, 0;
	@%p48 bra 	$L__BB0_4;
$L__BB0_25:
	and.b64  	%rd90, %rd34, 3;
	setp.eq.s64 	%p49, %rd90, 0;
	@%p49 bra 	$L__BB0_33;
	or.b32  	%r60, %r3, -2147483648;
	selp.b32 	%r61, %r60, %r3, %p1;
$L__BB0_27:
	.pragma "nounroll";
	setp.lt.s32 	%p50, %r1, 0;
	setp.eq.s32 	%p51, %r2, 1062207488;
	add.s64 	%rd41, %rd91, %rd4;
	shl.b64 	%rd42, %rd41, 2;
	add.s64 	%rd43, %rd2, %rd42;
	ld.global.f32 	%f13, [%rd43];
	cvt.f64.f32 	%fd25, %f13;
	{
	.reg .b32 %temp; 
	mov.b64 	{%temp, %r8}, %fd25;
	}
	abs.f64 	%fd26, %fd25;
	{ // callseq 4, 0
	.param .b64 param0;
	st.param.f64 	[param0], %fd26;
	.param .b64 retval0;
	call.uni (retval0), 
	__internal_accurate_pow, 
	(
	param0
	);
	ld.param.f64 	%fd76, [retval0];
	} // callseq 4
	setp.lt.s32 	%p53, %r8, 0;
	neg.f64 	%fd78, %fd76;
	selp.f64 	%fd79, %fd78, %fd76, %p51;
	selp.f64 	%fd80, %fd79, %fd76, %p53;
	setp.eq.f32 	%p54, %f13, 0f00000000;
	selp.b32 	%r54, %r8, 0, %p51;
	or.b32  	%r55, %r54, 2146435072;
	selp.b32 	%r56, %r55, %r54, %p50;
	mov.b32 	%r57, 0;
	mov.b64 	%fd81, {%r57, %r56};
	selp.f64 	%fd91, %fd81, %fd80, %p54;
	add.f64 	%fd82, %fd25, 0d4000000000000000;
	{
	.reg .b32 %temp; 
	mov.b64 	{%temp, %r58}, %fd82;
	}
	and.b32  	%r59, %r58, 2146435072;
	setp.ne.s32 	%p55, %r59, 2146435072;
	@%p55 bra 	$L__BB0_32;
	setp.nan.f32 	%p56, %f13, %f13;
	@%p56 bra 	$L__BB0_31;
	setp.neu.f64 	%p57, %fd26, 0d7FF0000000000000;
	@%p57 bra 	$L__BB0_32;
	setp.lt.s32 	%p58, %r8, 0;
	selp.b32 	%r62, %r61, %r3, %p58;
	mov.b32 	%r63, 0;
	mov.b64 	%fd91, {%r63, %r62};
	bra.uni 	$L__BB0_32;
$L__BB0_31:
	mov.f64 	%fd83, 0d4000000000000000;
	add.rn.f64 	%fd91, %fd25, %fd83;
$L__BB0_32:
	setp.eq.f32 	%p59, %f13, 0f3F800000;
	selp.f64 	%fd84, 0d3FF0000000000000, %fd91, %p59;
	cvt.f64.f32 	%fd85, %f55;
	add.f64 	%fd86, %fd84, %fd85;
	cvt.rn.f32.f64 	%f55, %fd86;
	add.s64 	%rd44, %rd91, 1;
	and.b64  	%rd91, %rd44, 4294967295;
	add.s64 	%rd90, %rd90, -1;
	setp.ne.s64 	%p60, %rd90, 0;
	@%p60 bra 	$L__BB0_27;
$L__BB0_33:
	setp.eq.s64 	%p61, %rd34, 0;
	sqrt.rn.f32 	%f16, %f55;
	@%p61 bra 	$L__BB0_45;
	mul.lo.s64 	%rd17, %rd34, %rd3;
	and.b64  	%rd18, %rd34, 7;
	setp.lt.u64 	%p62, %rd34, 8;
	mov.b64 	%rd96, 0;
	@%p62 bra 	$L__BB0_37;
	and.b64  	%rd96, %rd34, -8;
	shl.b64 	%rd46, %rd17, 2;
	add.s64 	%rd47, %rd46, 16;
	add.s64 	%rd93, %rd2, %rd47;
	add.s64 	%rd92, %rd1, %rd47;
	mov.u64 	%rd94, %rd96;
$L__BB0_36:
	.pragma "nounroll";
	ld.global.f32 	%f21, [%rd93+-16];
	div.rn.f32 	%f22, %f21, %f16;
	st.global.f32 	[%rd92+-16], %f22;
	ld.global.f32 	%f23, [%rd93+-12];
	div.rn.f32 	%f24, %f23, %f16;
	st.global.f32 	[%rd92+-12], %f24;
	ld.global.f32 	%f25, [%rd93+-8];
	div.rn.f32 	%f26, %f25, %f16;
	st.global.f32 	[%rd92+-8], %f26;
	ld.global.f32 	%f27, [%rd93+-4];
	div.rn.f32 	%f28, %f27, %f16;
	st.global.f32 	[%rd92+-4], %f28;
	ld.global.f32 	%f29, [%rd93];
	div.rn.f32 	%f30, %f29, %f16;
	st.global.f32 	[%rd92], %f30;
	ld.global.f32 	%f31, [%rd93+4];
	div.rn.f32 	%f32, %f31, %f16;
	st.global.f32 	[%rd92+4], %f32;
	ld.global.f32 	%f33, [%rd93+8];
	div.rn.f32 	%f34, %f33, %f16;
	st.global.f32 	[%rd92+8], %f34;
	ld.global.f32 	%f35, [%rd93+12];
	div.rn.f32 	%f36, %f35, %f16;
	st.global.f32 	[%rd92+12], %f36;
	add.s64 	%rd94, %rd94, -8;
	add.s64 	%rd93, %rd93, 32;
	add.s64 	%rd92, %rd92, 32;
	setp.ne.s64 	%p63, %rd94, 0;
	@%p63 bra 	$L__BB0_36;
$L__BB0_37:
	setp.eq.s64 	%p64, %rd18, 0;
	@%p64 bra 	$L__BB0_45;
	and.b64  	%rd29, %rd34, 3;
	setp.lt.u64 	%p65, %rd18, 4;
	@%p65 bra 	$L__BB0_40;
	add.s64 	%rd48, %rd96, %rd17;
	shl.b64 	%rd49, %rd48, 2;
	add.s64 	%rd50, %rd2, %rd49;
	ld.global.f32 	%f37, [%rd50];
	div.rn.f32 	%f38, %f37, %f16;
	add.s64 	%rd51, %rd1, %rd49;
	st.global.f32 	[%rd51], %f38;
	add.s64 	%rd52, %rd96, 1;
	and.b64  	%rd53, %rd52, 4294967295;
	add.s64 	%rd54, %rd53, %rd17;
	shl.b64 	%rd55, %rd54, 2;
	add.s64 	%rd56, %rd2, %rd55;
	ld.global.f32 	%f39, [%rd56];
	div.rn.f32 	%f40, %f39, %f16;
	add.s64 	%rd57, %rd1, %rd55;
	st.global.f32 	[%rd57], %f40;
	add.s64 	%rd58, %rd96, 2;
	and.b64  	%rd59, %rd58, 4294967295;
	add.s64 	%rd60, %rd59, %rd17;
	shl.b64 	%rd61, %rd60, 2;
	add.s64 	%rd62, %rd2, %rd61;
	ld.global.f32 	%f41, [%rd62];
	div.rn.f32 	%f42, %f41, %f16;
	add.s64 	%rd63, %rd1, %rd61;
	st.global.f32 	[%rd63], %f42;
	add.s64 	%rd64, %rd96, 3;
	and.b64  	%rd65, %rd64, 4294967295;
	add.s64 	%rd66, %rd65, %rd17;
	shl.b64 	%rd67, %rd66, 2;
	add.s64 	%rd68, %rd2, %rd67;
	ld.global.f32 	%f43, [%rd68];
	div.rn.f32 	%f44, %f43, %f16;
	add.s64 	%rd69, %rd1, %rd67;
	st.global.f32 	[%rd69], %f44;
	add.s64 	%rd70, %rd96, 4;
	and.b64  	%rd96, %rd70, 4294967295;
$L__BB0_40:
	setp.eq.s64 	%p66, %rd29, 0;
	@%p66 bra 	$L__BB0_45;
	setp.eq.s64 	%p67, %rd29, 1;
	@%p67 bra 	$L__BB0_43;
	add.s64 	%rd71, %rd96, %rd17;
	shl.b64 	%rd72, %rd71, 2;
	add.s64 	%rd73, %rd2, %rd72;
	ld.global.f32 	%f45, [%rd73];
	div.rn.f32 	%f46, %f45, %f16;
	add.s64 	%rd74, %rd1, %rd72;
	st.global.f32 	[%rd74], %f46;
	add.s64 	%rd75, %rd96, 1;
	and.b64  	%rd76, %rd75, 4294967295;
	add.s64 	%rd77, %rd76, %rd17;
	shl.b64 	%rd78, %rd77, 2;
	add.s64 	%rd79, %rd2, %rd78;
	ld.global.f32 	%f47, [%rd79];
	div.rn.f32 	%f48, %f47, %f16;
	add.s64 	%rd80, %rd1, %rd78;
	st.global.f32 	[%rd80], %f48;
	add.s64 	%rd81, %rd96, 2;
	and.b64  	%rd96, %rd81, 4294967295;
$L__BB0_43:
	and.b64  	%rd82, %rd34, 1;
	setp.eq.b64 	%p68, %rd82, 1;
	not.pred 	%p69, %p68;
	@%p69 bra 	$L__BB0_45;
	add.s64 	%rd83, %rd96, %rd17;
	shl.b64 	%rd84, %rd83, 2;
	add.s64 	%rd85, %rd2, %rd84;
	ld.global.f32 	%f49, [%rd85];
	div.rn.f32 	%f50, %f49, %f16;
	add.s64 	%rd86, %rd1, %rd84;
	st.global.f32 	[%rd86], %f50;
$L__BB0_45:
	ret;

}
.func  (.param .b64 func_retval0) __internal_accurate_pow(
	.param .b64 __internal_accurate_pow_param_0
)
{
	.reg .pred 	%p<8>;
	.reg .b32 	%r<49>;
	.reg .b32 	%f<3>;
	.reg .b64 	%fd<109>;

	ld.param.f64 	%fd10, [__internal_accurate_pow_param_0];
	{
	.reg .b32 %temp; 
	mov.b64 	{%temp, %r46}, %fd10;
	}
	{
	.reg .b32 %temp; 
	mov.b64 	{%r45, %temp}, %fd10;
	}
	shr.u32 	%r47, %r46, 20;
	setp.gt.u32 	%p1, %r46, 1048575;
	@%p1 bra 	$L__BB1_2;
	mul.f64 	%fd11, %fd10, 0d4350000000000000;
	{
	.reg .b32 %temp; 
	mov.b64 	{%temp, %r46}, %fd11;
	}
	{
	.reg .b32 %temp; 
	mov.b64 	{%r45, %temp}, %fd11;
	}
	shr.u32 	%r16, %r46, 20;
	add.s32 	%r47, %r16, -54;
$L__BB1_2:
	add.s32 	%r48, %r47, -1023;
	and.b32  	%r17, %r46, -2146435073;
	or.b32  	%r18, %r17, 1072693248;
	mov.b64 	%fd107, {%r45, %r18};
	setp.lt.u32 	%p2, %r18, 1073127583;
	@%p2 bra 	$L__BB1_4;
	{
	.reg .b32 %temp; 
	mov.b64 	{%r19, %temp}, %fd107;
	}
	{
	.reg .b32 %temp; 
	mov.b64 	{%temp, %r20}, %fd107;
	}
	add.s32 	%r21, %r20, -1048576;
	mov.b64 	%fd107, {%r19, %r21};
	add.s32 	%r48, %r47, -1022;
$L__BB1_4:
	add.f64 	%fd12, %fd107, 0dBFF0000000000000;
	add.f64 	%fd13, %fd107, 0d3FF0000000000000;
	rcp.approx.ftz.f64 	%fd14, %fd13;
	neg.f64 	%fd15, %fd13;
	fma.rn.f64 	%fd16, %fd15, %fd14, 0d3FF0000000000000;
	fma.rn.f64 	%fd17, %fd16, %fd16, %fd16;
	fma.rn.f64 	%fd18, %fd17, %fd14, %fd14;
	mul.f64 	%fd19, %fd12, %fd18;
	fma.rn.f64 	%fd20, %fd12, %fd18, %fd19;
	mul.f64 	%fd21, %fd20, %fd20;
	fma.rn.f64 	%fd22, %fd21, 0d3EB0F5FF7D2CAFE2, 0d3ED0F5D241AD3B5A;
	fma.rn.f64 	%fd23, %fd22, %fd21, 0d3EF3B20A75488A3F;
	fma.rn.f64 	%fd24, %fd23, %fd21, 0d3F1745CDE4FAECD5;
	fma.rn.f64 	%fd25, %fd24, %fd21, 0d3F3C71C7258A578B;
	fma.rn.f64 	%fd26, %fd25, %fd21, 0d3F6249249242B910;
	fma.rn.f64 	%fd27, %fd26, %fd21, 0d3F89999999999DFB;
	sub.f64 	%fd28, %fd12, %fd20;
	add.f64 	%fd29, %fd28, %fd28;
	neg.f64 	%fd30, %fd20;
	fma.rn.f64 	%fd31, %fd30, %fd12, %fd29;
	mul.f64 	%fd32, %fd18, %fd31;
	fma.rn.f64 	%fd33, %fd21, %fd27, 0d3FB5555555555555;
	mov.f64 	%fd34, 0d3FB5555555555555;
	sub.f64 	%fd35, %fd34, %fd33;
	fma.rn.f64 	%fd36, %fd21, %fd27, %fd35;
	add.f64 	%fd37, %fd36, 0dBC46A4CB00B9E7B0;
	add.f64 	%fd38, %fd33, %fd37;
	sub.f64 	%fd39, %fd33, %fd38;
	add.f64 	%fd40, %fd37, %fd39;
	mul.rn.f64 	%fd41, %fd20, %fd20;
	neg.f64 	%fd42, %fd41;
	fma.rn.f64 	%fd43, %fd20, %fd20, %fd42;
	{
	.reg .b32 %temp; 
	mov.b64 	{%r22, %temp}, %fd32;
	}
	{
	.reg .b32 %temp; 
	mov.b64 	{%temp, %r23}, %fd32;
	}
	add.s32 	%r24, %r23, 1048576;
	mov.b64 	%fd44, {%r22, %r24};
	fma.rn.f64 	%fd45, %fd20, %fd44, %fd43;
	mul.rn.f64 	%fd46, %fd41, %fd20;
	neg.f64 	%fd47, %fd46;
	fma.rn.f64 	%fd48, %fd41, %fd20, %fd47;
	fma.rn.f64 	%fd49, %fd41, %fd32, %fd48;
	fma.rn.f64 	%fd50, %fd45, %fd20, %fd49;
	mul.rn.f64 	%fd51, %fd38, %fd46;
	neg.f64 	%fd52, %fd51;
	fma.rn.f64 	%fd53, %fd38, %fd46, %fd52;
	fma.rn.f64 	%fd54, %fd38, %fd50, %fd53;
	fma.rn.f64 	%fd55, %fd40, %fd46, %fd54;
	add.f64 	%fd56, %fd51, %fd55;
	sub.f64 	%fd57, %fd51, %fd56;
	add.f64 	%fd58, %fd55, %fd57;
	add.f64 	%fd59, %fd20, %fd56;
	sub.f64 	%fd60, %fd20, %fd59;
	add.f64 	%fd61, %fd56, %fd60;
	add.f64 	%fd62, %fd58, %fd61;
	add.f64 	%fd63, %fd32, %fd62;
	add.f64 	%fd64, %fd59, %fd63;
	sub.f64 	%fd65, %fd59, %fd64;
	add.f64 	%fd66, %fd63, %fd65;
	xor.b32  	%r25, %r48, -2147483648;
	mov.b32 	%r26, 1127219200;
	mov.b64 	%fd67, {%r25, %r26};
	mov.b32 	%r27, -2147483648;
	mov.b64 	%fd68, {%r27, %r26};
	sub.f64 	%fd69, %fd67, %fd68;
	fma.rn.f64 	%fd70, %fd69, 0d3FE62E42FEFA39EF, %fd64;
	fma.rn.f64 	%fd71, %fd69, 0dBFE62E42FEFA39EF, %fd70;
	sub.f64 	%fd72, %fd71, %fd64;
	sub.f64 	%fd73, %fd66, %fd72;
	fma.rn.f64 	%fd74, %fd69, 0d3C7ABC9E3B39803F, %fd73;
	add.f64 	%fd75, %fd70, %fd74;
	sub.f64 	%fd76, %fd70, %fd75;
	add.f64 	%fd77, %fd74, %fd76;
	mov.f64 	%fd78, 0d4000000000000000;
	{
	.reg .b32 %temp; 
	mov.b64 	{%temp, %r28}, %fd78;
	}
	{
	.reg .b32 %temp; 
	mov.b64 	{%r29, %temp}, %fd78;
	}
	shl.b32 	%r30, %r28, 1;
	setp.gt.u32 	%p3, %r30, -33554433;
	and.b32  	%r31, %r28, -15728641;
	selp.b32 	%r32, %r31, %r28, %p3;
	mov.b64 	%fd79, {%r29, %r32};
	mul.rn.f64 	%fd80, %fd75, %fd79;
	neg.f64 	%fd81, %fd80;
	fma.rn.f64 	%fd82, %fd75, %fd79, %fd81;
	fma.rn.f64 	%fd83, %fd77, %fd79, %fd82;
	add.f64 	%fd4, %fd80, %fd83;
	sub.f64 	%fd84, %fd80, %fd4;
	add.f64 	%fd5, %fd83, %fd84;
	fma.rn.f64 	%fd85, %fd4, 0d3FF71547652B82FE, 0d4338000000000000;
	{
	.reg .b32 %temp; 
	mov.b64 	{%r13, %temp}, %fd85;
	}
	mov.f64 	%fd86, 0dC338000000000000;
	add.rn.f64 	%fd87, %fd85, %fd86;
	fma.rn.f64 	%fd88, %fd87, 0dBFE62E42FEFA39EF, %fd4;
	fma.rn.f64 	%fd89, %fd87, 0dBC7ABC9E3B39803F, %fd88;
	fma.rn.f64 	%fd90, %fd89, 0d3E5ADE1569CE2BDF, 0d3E928AF3FCA213EA;
	fma.rn.f64 	%fd91, %fd90, %fd89, 0d3EC71DEE62401315;
	fma.rn.f64 	%fd92, %fd91, %fd89, 0d3EFA01997C89EB71;
	fma.rn.f64 	%fd93, %fd92, %fd89, 0d3F2A01A014761F65;
	fma.rn.f64 	%fd94, %fd93, %fd89, 0d3F56C16C1852B7AF;
	fma.rn.f64 	%fd95, %fd94, %fd89, 0d3F81111111122322;
	fma.rn.f64 	%fd96, %fd95, %fd89, 0d3FA55555555502A1;
	fma.rn.f64 	%fd97, %fd96, %fd89, 0d3FC5555555555511;
	fma.rn.f64 	%fd98, %fd97, %fd89, 0d3FE000000000000B;
	fma.rn.f64 	%fd99, %fd98, %fd89, 0d3FF0000000000000;
	fma.rn.f64 	%fd100, %fd99, %fd89, 0d3FF0000000000000;
	{
	.reg .b32 %temp; 
	mov.b64 	{%r14, %temp}, %fd100;
	}
	{
	.reg .b32 %temp; 
	mov.b64 	{%temp, %r15}, %fd100;
	}
	shl.b32 	%r33, %r13, 20;
	add.s32 	%r34, %r33, %r15;
	mov.b64 	%fd108, {%r14, %r34};
	{
	.reg .b32 %temp; 
	mov.b64 	{%temp, %r35}, %fd4;
	}
	mov.b32 	%f2, %r35;
	abs.f32 	%f1, %f2;
	setp.lt.f32 	%p4, %f1, 0f4086232B;
	@%p4 bra 	$L__BB1_7;
	setp.lt.f64 	%p5, %fd4, 0d0000000000000000;
	add.f64 	%fd101, %fd4, 0d7FF0000000000000;
	selp.f64 	%fd108, 0d0000000000000000, %fd101, %p5;
	setp.geu.f32 	%p6, %f1, 0f40874800;
	@%p6 bra 	$L__BB1_7;
	shr.u32 	%r36, %r13, 31;
	add.s32 	%r37, %r13, %r36;
	shr.s32 	%r38, %r37, 1;
	shl.b32 	%r39, %r38, 20;
	add.s32 	%r40, %r15, %r39;
	mov.b64 	%fd102, {%r14, %r40};
	sub.s32 	%r41, %r13, %r38;
	shl.b32 	%r42, %r41, 20;
	add.s32 	%r43, %r42, 1072693248;
	mov.b32 	%r44, 0;
	mov.b64 	%fd103, {%r44, %r43};
	mul.f64 	%fd108, %fd103, %fd102;
$L__BB1_7:
	abs.f64 	%fd104, %fd108;
	setp.eq.f64 	%p7, %fd104, 0d7FF0000000000000;
	fma.rn.f64 	%fd105, %fd108, %fd5, %fd108;
	selp.f64 	%fd106, %fd108, %fd105, %p7;
	st.param.f64 	[func_retval0], %fd106;
	ret;

}


// ===== COMPILED SASS (sm_100) =====

	.target	sm_100

	.elftype	@"ET_EXEC"


//--------------------- .note.nv.tkinfo           --------------------------
	.section	.note.nv.tkinfo,"",@"SHT_NOTE"
	.sectionflags	@"SHF_NOTE_NV_TKINFO"
	.tkinfo
        /*0018*/ 	.word	0x00000002
        /*0030*/ 	.string	""
        /*0030*/ 	.string	"ptxas"
        /*0030*/ 	.string	"Cuda compilation tools, release 13.0, V13.0.88"
        /*0030*/ 	.string	"Build cuda_13.0.r13.0/compiler.36424714_0"
        /*0030*/ 	.string	"-arch sm_100 -m 64 "



//--------------------- .note.nv.cuinfo           --------------------------
	.section	.note.nv.cuinfo,"",@"SHT_NOTE"
	.sectionflags	@"SHF_NOTE_NV_CUINFO"
        /*0018*/ 	.short	0x0002
        /*001a*/ 	.short	0x0064
        /*001c*/ 	.short	0x0082
	.zero		2


//--------------------- .nv.info                  --------------------------
	.section	.nv.info,"",@"SHT_CUDA_INFO"
	.align	4


	//----- nvinfo : EIATTR_REGCOUNT
	.align		4
        /*0000*/ 	.byte	0x04, 0x2f
        /*0002*/ 	.short	(.L_1 - .L_0)
	.align		4
.L_0:
        /*0004*/ 	.word	index@(_Z16l2_normalizationPKfPfmm)
        /*0008*/ 	.word	0x00000024


	//----- nvinfo : EIATTR_FRAME_SIZE
	.align		4
.L_1:
        /*000c*/ 	.byte	0x04, 0x11
        /*000e*/ 	.short	(.L_3 - .L_2)
	.align		4
.L_2:
        /*0010*/ 	.word	index@($_Z16l2_normalizationPKfPfmm$__internal_accurate_pow)
        /*0014*/ 	.word	0x00000000


	//----- nvinfo : EIATTR_FRAME_SIZE
	.align		4
.L_3:
        /*0018*/ 	.byte	0x04, 0x11
        /*001a*/ 	.short	(.L_5 - .L_4)
	.align		4
.L_4:
        /*001c*/ 	.word	index@($__internal_1_$__cuda_sm3x_div_rn_noftz_f32_slowpath)
        /*0020*/ 	.word	0x00000000


	//----- nvinfo : EIATTR_FRAME_SIZE
	.align		4
.L_5:
        /*0024*/ 	.byte	0x04, 0x11
        /*0026*/ 	.short	(.L_7 - .L_6)
	.align		4
.L_6:
        /*0028*/ 	.word	index@($__internal_0_$__cuda_sm20_sqrt_rn_f32_slowpath)
        /*002c*/ 	.word	0x00000000


	//----- nvinfo : EIATTR_FRAME_SIZE
	.align		4
.L_7:
        /*0030*/ 	.byte	0x04, 0x11
        /*0032*/ 	.short	(.L_9 - .L_8)
	.align		4
.L_8:
        /*0034*/ 	.word	index@(_Z16l2_normalizationPKfPfmm)
        /*0038*/ 	.word	0x00000000


	//----- nvinfo : EIATTR_MIN_STACK_SIZE
	.align		4
.L_9:
        /*003c*/ 	.byte	0x04, 0x12
        /*003e*/ 	.short	(.L_11 - .L_10)
	.align		4
.L_10:
        /*0040*/ 	.word	index@(_Z16l2_normalizationPKfPfmm)
        /*0044*/ 	.word	0x00000000
.L_11:


//--------------------- .nv.compat                --------------------------
	.section	.nv.compat,"",@"SHT_CUDA_COMPAT_INFO"
	.align	4
        /*0000*/ 	.byte	0x02, 0x09, 0x00, 0x00, 0x02, 0x02, 0x01, 0x00, 0x02, 0x05, 0x05, 0x00, 0x03, 0x07, 0x01, 0x01
        /*0010*/ 	.byte	0x02, 0x03, 0x00, 0x00, 0x02, 0x06, 0x01, 0x00, 0x04, 0x0b, 0x08, 0x00, 0x01, 0x00, 0x00, 0x00
        /*0020*/ 	.byte	0x00, 0x00, 0x00, 0x00


//--------------------- .nv.info._Z16l2_normalizationPKfPfmm --------------------------
	.section	.nv.info._Z16l2_normalizationPKfPfmm,"",@"SHT_CUDA_INFO"
	.sectionflags	@""
	.align	4


	//----- nvinfo : EIATTR_CUDA_API_VERSION
	.align		4
        /*0000*/ 	.byte	0x04, 0x37
        /*0002*/ 	.short	(.L_13 - .L_12)
.L_12:
        /*0004*/ 	.word	0x00000082


	//----- nvinfo : EIATTR_KPARAM_INFO
	.align		4
.L_13:
        /*0008*/ 	.byte	0x04, 0x17
        /*000a*/ 	.short	(.L_15 - .L_14)
.L_14:
        /*000c*/ 	.word	0x00000000
        /*0010*/ 	.short	0x0003
        /*0012*/ 	.short	0x0018
        /*0014*/ 	.byte	0x00, 0xf0, 0x21, 0x00


	//----- nvinfo : EIATTR_KPARAM_INFO
	.align		4
.L_15:
        /*0018*/ 	.byte	0x04, 0x17
        /*001a*/ 	.short	(.L_17 - .L_16)
.L_16:
        /*001c*/ 	.word	0x00000000
        /*0020*/ 	.short	0x0002
        /*0022*/ 	.short	0x0010
        /*0024*/ 	.byte	0x00, 0xf0, 0x21, 0x00


	//----- nvinfo : EIATTR_KPARAM_INFO
	.align		4
.L_17:
        /*0028*/ 	.byte	0x04, 0x17
        /*002a*/ 	.short	(.L_19 - .L_18)
.L_18:
        /*002c*/ 	.word	0x00000000
        /*0030*/ 	.short	0x0001
        /*0032*/ 	.short	0x0008
        /*0034*/ 	.byte	0x00, 0xf5, 0x21, 0x00


	//----- nvinfo : EIATTR_KPARAM_INFO
	.align		4
.L_19:
        /*0038*/ 	.byte	0x04, 0x17
        /*003a*/ 	.short	(.L_21 - .L_20)
.L_20:
        /*003c*/ 	.word	0x00000000
        /*0040*/ 	.short	0x0000
        /*0042*/ 	.short	0x0000
        /*0044*/ 	.byte	0x00, 0xf5, 0x21, 0x00


	//----- nvinfo : EIATTR_SPARSE_MMA_MASK
	.align		4
.L_21:
        /*0048*/ 	.byte	0x03, 0x50
        /*004a*/ 	.short	0x0000


	//----- nvinfo : EIATTR_MAXREG_COUNT
	.align		4
        /*004c*/ 	.byte	0x03, 0x1b
        /*004e*/ 	.short	0x00ff


	//----- nvinfo : EIATTR_MERCURY_ISA_VERSION
	.align		4
        /*0050*/ 	.byte	0x03, 0x5f
        /*0052*/ 	.short	0x0101


	//----- nvinfo : EIATTR_VRC_CTA_INIT_COUNT
	.align		4
        /*0054*/ 	.byte	0x02, 0x4a
	.zero		1
	.zero		1


	//----- nvinfo : EIATTR_EXIT_INSTR_OFFSETS
	.align		4
        /*0058*/ 	.byte	0x04, 0x1c
        /*005a*/ 	.short	(.L_23 - .L_22)


	//   ....[0]....
.L_22:
        /*005c*/ 	.word	0x00000090


	//   ....[1]....
        /*0060*/ 	.word	0x00000e70


	//   ....[2]....
        /*0064*/ 	.word	0x00001860


	//   ....[3]....
        /*0068*/ 	.word	0x00001f80


	//   ....[4]....
        /*006c*/ 	.word	0x00002360


	//   ....[5]....
        /*0070*/ 	.word	0x00002510


	//----- nvinfo : EIATTR_CRS_STACK_SIZE
	.align		4
.L_23:
        /*0074*/ 	.byte	0x04, 0x1e
        /*0076*/ 	.short	(.L_25 - .L_24)
.L_24:
        /*0078*/ 	.word	0x00000000


	//----- nvinfo : EIATTR_CBANK_PARAM_SIZE
	.align		4
.L_25:
        /*007c*/ 	.byte	0x03, 0x19
        /*007e*/ 	.short	0x0020


	//----- nvinfo : EIATTR_PARAM_CBANK
	.align		4
        /*0080*/ 	.byte	0x04, 0x0a
        /*0082*/ 	.short	(.L_27 - .L_26)
	.align		4
.L_26:
        /*0084*/ 	.word	index@(.nv.constant0._Z16l2_normalizationPKfPfmm)
        /*0088*/ 	.short	0x0380
        /*008a*/ 	.short	0x0020


	//----- nvinfo : EIATTR_SW_WAR
	.align		4
.L_27:
        /*008c*/ 	.byte	0x04, 0x36
        /*008e*/ 	.short	(.L_29 - .L_28)
.L_28:
        /*0090*/ 	.word	0x00000008
.L_29:


//--------------------- .nv.callgraph             --------------------------
	.section	.nv.callgraph,"",@"SHT_CUDA_CALLGRAPH"
	.align	4
	.sectionentsize	8
	.align		4
        /*0000*/ 	.word	0x00000000
	.align		4
        /*0004*/ 	.word	0xffffffff
	.align		4
        /*0008*/ 	.word	0x00000000
	.align		4
        /*000c*/ 	.word	0xfffffffe
	.align		4
        /*0010*/ 	.word	0x00000000
	.align		4
        /*0014*/ 	.word	0xfffffffd
	.align		4
        /*0018*/ 	.word	0x00000000
	.align		4
        /*001c*/ 	.word	0xfffffffc


//--------------------- .text._Z16l2_normalizationPKfPfmm --------------------------
	.section	.text._Z16l2_normalizationPKfPfmm,"ax",@progbits
	.align	128
        .global         _Z16l2_normalizationPKfPfmm
        .type           _Z16l2_normalizationPKfPfmm,@function
        .size           _Z16l2_normalizationPKfPfmm,(.L_x_76 - _Z16l2_normalizationPKfPfmm)
        .other          _Z16l2_normalizationPKfPfmm,@"STO_CUDA_ENTRY STV_DEFAULT"
_Z16l2_normalizationPKfPfmm:
.text._Z16l2_normalizationPKfPfmm:
[----:B------:R-:W-:Y:S01]  /*0000*/  LDC R1, c[0x0][0x37c] ;  /* 0x0000df00ff017b82 */ /* 0x000fe20000000800 */
[----:B------:R-:W0:Y:S07]  /*0010*/  S2R R3, SR_TID.X ;  /* 0x0000000000037919 */ /* 0x000e2e0000002100 */
[----:B------:R-:W0:Y:S01]  /*0020*/  S2UR UR4, SR_CTAID.X ;  /* 0x00000000000479c3 */ /* 0x000e220000002500 */
[----:B------:R-:W1:Y:S07]  /*0030*/  LDCU.64 UR6, c[0x0][0x390] ;  /* 0x00007200ff0677ac */ /* 0x000e6e0008000a00 */
[----:B------:R-:W0:Y:S02]  /*0040*/  LDC R14, c[0x0][0x360] ;  /* 0x0000d800ff0e7b82 */ /* 0x000e240000000800 */
[----:B0-----:R-:W-:-:S05]  /*0050*/  IMAD R14, R14, UR4, R3 ;  /* 0x000000040e0e7c24 */ /* 0x001fca000f8e0203 */
[----:B-1----:R-:W-:Y:S02]  /*0060*/  ISETP.GE.U32.AND P0, PT, R14, UR6, PT ;  /* 0x000000060e007c0c */ /* 0x002fe4000bf06070 */
[----:B------:R-:W-:-:S04]  /*0070*/  SHF.R.S32.HI R0, RZ, 0x1f, R14 ;  /* 0x0000001fff007819 */ /* 0x000fc8000001140e */
[----:B------:R-:W-:-:S13]  /*0080*/  ISETP.GE.U32.AND.EX P0, PT, R0, UR7, PT, P0 ;  /* 0x0000000700007c0c */ /* 0x000fda000bf06100 */
[----:B------:R-:W-:Y:S05]  /*0090*/  @P0 EXIT ;  /* 0x000000000000094d */ /* 0x000fea0003800000 */
[----:B------:R-:W0:Y:S01]  /*00a0*/  LDCU.64 UR4, c[0x0][0x398] ;  /* 0x00007300ff0477ac */ /* 0x000e220008000a00 */
[----:B------:R-:W-:Y:S01]  /*00b0*/  IMAD.MOV.U32 R27, RZ, RZ, RZ ;  /* 0x000000ffff1b7224 */ /* 0x000fe200078e00ff */
[----:B------:R-:W1:Y:S01]  /*00c0*/  LDCU.64 UR8, c[0x0][0x358] ;  /* 0x00006b00ff0877ac */ /* 0x000e620008000a00 */
[----:B0-----:R-:W-:-:S04]  /*00d0*/  UISETP.NE.U32.AND UP0, UPT, UR4, URZ, UPT ;  /* 0x000000ff0400728c */ /* 0x001fc8000bf05070 */
[----:B------:R-:W-:-:S09]  /*00e0*/  UISETP.NE.AND.EX UP0, UPT, UR5, URZ, UPT, UP0 ;  /* 0x000000ff0500728c */ /* 0x000fd2000bf05300 */
[----:B-1----:R-:W-:Y:S05]  /*00f0*/  BRA.U !UP0, `(.L_x_0) ;  /* 0x0000000d08187547 */ /* 0x002fea000b800000 */
[----:B------:R-:W-:Y:S02]  /*0100*/  UISETP.GE.U32.AND UP0, UPT, UR4, 0x4, UPT ;  /* 0x000000040400788c */ /* 0x000fe4000bf06070 */
[----:B------:R-:W-:Y:S01]  /*0110*/  IMAD R3, R0, UR4, RZ ;  /* 0x0000000400037c24 */ /* 0x000fe2000f8e02ff */
[----:B------:R-:W-:Y:S01]  /*0120*/  UMOV UR6, URZ ;  /* 0x000000ff00067c82 */ /* 0x000fe20008000000 */
[----:B------:R-:W-:Y:S01]  /*0130*/  IMAD.WIDE.U32 R4, R14, UR4, RZ ;  /* 0x000000040e047c25 */ /* 0x000fe2000f8e00ff */
[----:B------:R-:W-:-:S03]  /*0140*/  UISETP.GE.U32.AND.EX UP0, UPT, UR5, URZ, UPT, UP0 ;  /* 0x000000ff0500728c */ /* 0x000fc6000bf06100 */
[----:B------:R-:W-:Y:S01]  /*0150*/  IMAD R3, R14, UR5, R3 ;  /* 0x000000050e037c24 */ /* 0x000fe2000f8e0203 */
[----:B------:R-:W-:Y:S01]  /*0160*/  UMOV UR5, URZ ;  /* 0x000000ff00057c82 */ /* 0x000fe20008000000 */
[----:B------:R-:W-:Y:S02]  /*0170*/  IMAD.MOV.U32 R27, RZ, RZ, RZ ;  /* 0x000000ffff1b7224 */ /* 0x000fe400078e00ff */
[----:B------:R-:W-:Y:S02]  /*0180*/  IMAD.IADD R3, R5, 0x1, R3 ;  /* 0x0000000105037824 */ /* 0x000fe400078e0203 */
[----:B------:R-:W-:Y:S05]  /*0190*/  BRA.U !UP0, `(.L_x_1) ;  /* 0x00000009082c7547 */ /* 0x000fea000b800000 */
[----:B------:R-:W0:Y:S01]  /*01a0*/  LDCU.64 UR10, c[0x0][0x380] ;  /* 0x00007000ff0a77ac */ /* 0x000e220008000a00 */
[----:B------:R-:W-:Y:S01]  /*01b0*/  IMAD.MOV.U32 R27, RZ, RZ, RZ ;  /* 0x000000ffff1b7224 */ /* 0x000fe200078e00ff */
[----:B------:R-:W1:Y:S01]  /*01c0*/  LDCU UR6, c[0x0][0x39c] ;  /* 0x00007380ff0677ac */ /* 0x000e620008000800 */
[----:B------:R-:W-:-:S07]  /*01d0*/  ULOP3.LUT UR5, UR4, 0xfffffffc, URZ, 0xc0, !UPT ;  /* 0xfffffffc04057892 */ /* 0x000fce000f8ec0ff */
[----:B------:R-:W-:Y:S01]  /*01e0*/  UMOV UR4, UR5 ;  /* 0x0000000500047c82 */ /* 0x000fe20008000000 */
[----:B0-----:R-:W-:-:S04]  /*01f0*/  LEA R6, P0, R4, UR10, 0x2 ;  /* 0x0000000a04067c11 */ /* 0x001fc8000f8010ff */
[----:B------:R-:W-:Y:S01]  /*0200*/  IADD3 R6, P1, PT, R6, 0x8, RZ ;  /* 0x0000000806067810 */ /* 0x000fe20007f3e0ff */
[----:B-1----:R-:W-:Y:S01]  /*0210*/  UMOV UR7, UR6 ;  /* 0x0000000600077c82 */ /* 0x002fe20008000000 */
[----:B------:R-:W-:-:S05]  /*0220*/  LEA.HI.X R7, R4, UR11, R3, 0x2, P0 ;  /* 0x0000000b04077c11 */ /* 0x000fca00080f1403 */
[----:B------:R-:W-:-:S07]  /*0230*/  IMAD.X R7, RZ, RZ, R7, P1 ;  /* 0x000000ffff077224 */ /* 0x000fce00008e0607 */
.L_x_17:
[----:B------:R-:W2:Y:S01]  /*0240*/  LDG.E R28, desc[UR8][R6.64+-0x8] ;  /* 0xfffff808061c7981 */ /* 0x000ea2000c1e1900 */
[----:B------:R-:W-:Y:S01]  /*0250*/  BSSY.RECONVERGENT B0, `(.L_x_2) ;  /* 0x0000006000007945 */ /* 0x000fe20003800200 */
[----:B------:R-:W-:Y:S01]  /*0260*/  MOV R26, 0x2b0 ;  /* 0x000002b0001a7802 */ /* 0x000fe20000000f00 */
[----:B0-2---:R-:W0:Y:S02]  /*0270*/  F2F.F64.F32 R32, R28 ;  /* 0x0000001c00207310 */ /* 0x005e240000201800 */
[----:B0-----:R-:W-:-:S10]  /*0280*/  DADD R8, -RZ, |R32| ;  /* 0x00000000ff087229 */ /* 0x001fd40000000520 */
[----:B-1----:R-:W-:-:S07]  /*0290*/  IMAD.MOV.U32 R15, RZ, RZ, R9 ;  /* 0x000000ffff0f7224 */ /* 0x002fce00078e0009 */
[----:B------:R-:W-:Y:S05]  /*02a0*/  CALL.REL.NOINC `($_Z16l2_normalizationPKfPfmm$__internal_accurate_pow) ;  /* 0x0000002800987944 */ /* 0x000fea0003c00000 */
[----:B------:R-:W-:Y:S05]  /*02b0*/  BSYNC.RECONVERGENT B0 ;  /* 0x0000000000007941 */ /* 0x000fea0003800200 */
.L_x_2:
[----:B------:R-:W2:Y:S01]  /*02c0*/  LDG.E R2, desc[UR8][R6.64+-0x4] ;  /* 0xfffffc0806027981 */ /* 0x000ea2000c1e1900 */
[----:B------:R-:W-:Y:S01]  /*02d0*/  DADD R16, R32, 2 ;  /* 0x4000000020107429 */ /* 0x000fe20000000000 */
[----:B------:R0:W1:Y:S01]  /*02e0*/  F2F.F64.F32 R10, R27 ;  /* 0x0000001b000a7310 */ /* 0x0000620000201800 */
[C---:B------:R-:W-:Y:S01]  /*02f0*/  FSETP.NEU.AND P1, PT, R28.reuse, RZ, PT ;  /* 0x000000ff1c00720b */ /* 0x040fe20003f2d000 */
[----:B------:R-:W-:Y:S01]  /*0300*/  BSSY.RECONVERGENT B0, `(.L_x_3) ;  /* 0x000000e000007945 */ /* 0x000fe20003800200 */
[----:B------:R-:W-:Y:S02]  /*0310*/  FSETP.NEU.AND P0, PT, R28, 1, PT ;  /* 0x3f8000001c00780b */ /* 0x000fe40003f0d000 */
[----:B------:R-:W-:Y:S02]  /*0320*/  FSEL R8, R8, RZ, P1 ;  /* 0x000000ff08087208 */ /* 0x000fe40000800000 */
[----:B------:R-:W-:Y:S02]  /*0330*/  FSEL R9, R12, RZ, P1 ;  /* 0x000000ff0c097208 */ /* 0x000fe40000800000 */
[----:B------:R-:W-:-:S04]  /*0340*/  LOP3.LUT R16, R17, 0x7ff00000, RZ, 0xc0, !PT ;  /* 0x7ff0000011107812 */ /* 0x000fc800078ec0ff */
[----:B------:R-:W-:Y:S01]  /*0350*/  ISETP.NE.AND P2, PT, R16, 0x7ff00000, PT ;  /* 0x7ff000001000780c */ /* 0x000fe20003f45270 */
[----:B--2---:R0:W2:-:S12]  /*0360*/  F2F.F64.F32 R30, R2 ;  /* 0x00000002001e7310 */ /* 0x0040980000201800 */
[----:B-1----:R-:W-:Y:S05]  /*0370*/  @P2 BRA `(.L_x_4) ;  /* 0x0000000000182947 */ /* 0x002fea0003800000 */
[----:B------:R-:W-:-:S13]  /*0380*/  FSETP.NAN.AND P1, PT, R28, R28, PT ;  /* 0x0000001c1c00720b */ /* 0x000fda0003f28000 */
[----:B------:R-:W-:Y:S01]  /*0390*/  @P1 DADD R8, R32, 2 ;  /* 0x4000000020081429 */ /* 0x000fe20000000000 */
[----:B------:R-:W-:Y:S10]  /*03a0*/  @P1 BRA `(.L_x_4) ;  /* 0x00000000000c1947 */ /* 0x000ff40003800000 */
[----:B------:R-:W-:-:S14]  /*03b0*/  DSETP.NEU.AND P1, PT, |R32|, +INF , PT ;  /* 0x7ff000002000742a */ /* 0x000fdc0003f2d200 */
[----:B------:R-:W-:Y:S02]  /*03c0*/  @!P1 IMAD.MOV.U32 R8, RZ, RZ, 0x0 ;  /* 0x00000000ff089424 */ /* 0x000fe400078e00ff */
[----:B------:R-:W-:-:S07]  /*03d0*/  @!P1 IMAD.MOV.U32 R9, RZ, RZ, 0x7ff00000 ;  /* 0x7ff00000ff099424 */ /* 0x000fce00078e00ff */
.L_x_4:
[----:B------:R-:W-:Y:S05]  /*03e0*/  BSYNC.RECONVERGENT B0 ;  /* 0x0000000000007941 */ /* 0x000fea0003800200 */
.L_x_3:
[----:B------:R-:W-:Y:S01]  /*03f0*/  FSEL R8, R8, RZ, P0 ;  /* 0x000000ff08087208 */ /* 0x000fe20000000000 */
[----:B------:R-:W-:Y:S01]  /*0400*/  BSSY.RECONVERGENT B0, `(.L_x_5) ;  /* 0x0000008000007945 */ /* 0x000fe20003800200 */
[----:B------:R-:W-:Y:S02]  /*0410*/  FSEL R9, R9, 1.875, P0 ;  /* 0x3ff0000009097808 */ /* 0x000fe40000000000 */
[----:B------:R-:W-:-:S04]  /*0420*/  MOV R26, 0x480 ;  /* 0x00000480001a7802 */ /* 0x000fc80000000f00 */
[----:B------:R-:W-:Y:S02]  /*0430*/  DADD R10, R10, R8 ;  /* 0x000000000a0a7229 */ /* 0x000fe40000000008 */
[----:B--2---:R-:W-:-:S04]  /*0440*/  DADD R8, -RZ, |R30| ;  /* 0x00000000ff087229 */ /* 0x004fc8000000051e */
[----:B------:R1:W2:Y:S06]  /*0450*/  F2F.F32.F64 R28, R10 ;  /* 0x0000000a001c7310 */ /* 0x0002ac0000301000 */
[----:B------:R-:W-:-:S07]  /*0460*/  IMAD.MOV.U32 R15, RZ, RZ, R9 ;  /* 0x000000ffff0f7224 */ /* 0x000fce00078e0009 */
[----:B012---:R-:W-:Y:S05]  /*0470*/  CALL.REL.NOINC `($_Z16l2_normalizationPKfPfmm$__internal_accurate_pow) ;  /* 0x0000002800247944 */ /* 0x007fea0003c00000 */
[----:B------:R-:W-:Y:S05]  /*0480*/  BSYNC.RECONVERGENT B0 ;  /* 0x0000000000007941 */ /* 0x000fea0003800200 */
.L_x_5:
[----:B------:R-:W-:Y:S01]  /*0490*/  DADD R10, R30, 2 ;  /* 0x400000001e0a7429 */ /* 0x000fe20000000000 */
[----:B------:R-:W-:Y:S01]  /*04a0*/  FSETP.NEU.AND P0, PT, R2, RZ, PT ;  /* 0x000000ff0200720b */ /* 0x000fe20003f0d000 */
[----:B------:R-:W-:Y:S03]  /*04b0*/  BSSY.RECONVERGENT B0, `(.L_x_6) ;  /* 0x000000e000007945 */ /* 0x000fe60003800200 */
[----:B------:R-:W-:Y:S02]  /*04c0*/  FSEL R8, R8, RZ, P0 ;  /* 0x000000ff08087208 */ /* 0x000fe40000000000 */
[----:B------:R-:W-:-:S03]  /*04d0*/  FSEL R9, R12, RZ, P0 ;  /* 0x000000ff0c097208 */ /* 0x000fc60000000000 */
[----:B------:R-:W-:-:S04]  /*04e0*/  LOP3.LUT R10, R11, 0x7ff00000, RZ, 0xc0, !PT ;  /* 0x7ff000000b0a7812 */ /* 0x000fc800078ec0ff */
[----:B------:R-:W-:-:S13]  /*04f0*/  ISETP.NE.AND P1, PT, R10, 0x7ff00000, PT ;  /* 0x7ff000000a00780c */ /* 0x000fda0003f25270 */
[----:B------:R-:W-:Y:S05]  /*0500*/  @P1 BRA `(.L_x_7) ;  /* 0x0000000000201947 */ /* 0x000fea0003800000 */
[----:B------:R-:W-:-:S13]  /*0510*/  FSETP.NAN.AND P0, PT, R2, R2, PT ;  /* 0x000000020200720b */ /* 0x000fda0003f08000 */
[----:B------:R-:W-:Y:S05]  /*0520*/  @P0 BRA `(.L_x_8) ;  /* 0x0000000000140947 */ /* 0x000fea0003800000 */
[----:B------:R-:W-:-:S14]  /*0530*/  DSETP.NEU.AND P0, PT, |R30|, +INF , PT ;  /* 0x7ff000001e00742a */ /* 0x000fdc0003f0d200 */
[----:B------:R-:W-:Y:S05]  /*0540*/  @P0 BRA `(.L_x_7) ;  /* 0x0000000000100947 */ /* 0x000fea0003800000 */
[----:B------:R-:W-:Y:S02]  /*0550*/  IMAD.MOV.U32 R8, RZ, RZ, 0x0 ;  /* 0x00000000ff087424 */ /* 0x000fe400078e00ff */
[----:B------:R-:W-:Y:S01]  /*0560*/  IMAD.MOV.U32 R9, RZ, RZ, 0x7ff00000 ;  /* 0x7ff00000ff097424 */ /* 0x000fe200078e00ff */
[----:B------:R-:W-:Y:S06]  /*0570*/  BRA `(.L_x_7) ;  /* 0x0000000000047947 */ /* 0x000fec0003800000 */
.L_x_8:
[----:B------:R-:W-:-:S11]  /*0580*/  DADD R8, R30, 2 ;  /* 0x400000001e087429 */ /* 0x000fd60000000000 */
.L_x_7:
[----:B------:R-:W-:Y:S05]  /*0590*/  BSYNC.RECONVERGENT B0 ;  /* 0x0000000000007941 */ /* 0x000fea0003800200 */
.L_x_6:
[----:B------:R-:W2:Y:S01]  /*05a0*/  LDG.E R27, desc[UR8][R6.64] ;  /* 0x00000008061b7981 */ /* 0x000ea2000c1e1900 */
[----:B------:R-:W0:Y:S01]  /*05b0*/  F2F.F64.F32 R28, R28 ;  /* 0x0000001c001c7310 */ /* 0x000e220000201800 */
[----:B------:R-:W-:Y:S01]  /*05c0*/  FSETP.NEU.AND P0, PT, R2, 1, PT ;  /* 0x3f8000000200780b */ /* 0x000fe20003f0d000 */
[----:B------:R-:W-:Y:S01]  /*05d0*/  BSSY.RECONVERGENT B0, `(.L_x_9) ;  /* 0x000000a000007945 */ /* 0x000fe20003800200 */
[----:B------:R-:W-:Y:S02]  /*05e0*/  MOV R26, 0x670 ;  /* 0x00000670001a7802 */ /* 0x000fe40000000f00 */
[----:B------:R-:W-:Y:S02]  /*05f0*/  FSEL R10, R8, RZ, P0 ;  /* 0x000000ff080a7208 */ /* 0x000fe40000000000 */
[----:B------:R-:W-:-:S06]  /*0600*/  FSEL R11, R9, 1.875, P0 ;  /* 0x3ff00000090b7808 */ /* 0x000fcc0000000000 */
[----:B0-----:R-:W-:-:S06]  /*0610*/  DADD R10, R28, R10 ;  /* 0x000000001c0a7229 */ /* 0x001fcc000000000a */
[----:B------:R-:W-:Y:S08]  /*0620*/  F2F.F32.F64 R2, R10 ;  /* 0x0000000a00027310 */ /* 0x000ff00000301000 */
[----:B--2---:R-:W0:Y:S02]  /*0630*/  F2F.F64.F32 R30, R27 ;  /* 0x0000001b001e7310 */ /* 0x004e240000201800 */
[----:B0-----:R-:W-:-:S10]  /*0640*/  DADD R8, -RZ, |R30| ;  /* 0x00000000ff087229 */ /* 0x001fd4000000051e */
[----:B------:R-:W-:-:S07]  /*0650*/  IMAD.MOV.U32 R15, RZ, RZ, R9 ;  /* 0x000000ffff0f7224 */ /* 0x000fce00078e0009 */
[----:B------:R-:W-:Y:S05]  /*0660*/  CALL.REL.NOINC `($_Z16l2_normalizationPKfPfmm$__internal_accurate_pow) ;  /* 0x0000002400a87944 */ /* 0x000fea0003c00000 */
[----:B------:R-:W-:Y:S05]  /*0670*/  BSYNC.RECONVERGENT B0 ;  /* 0x0000000000007941 */ /* 0x000fea0003800200 */
.L_x_9:
        /* <DEDUP_REMOVED lines=12> */
[----:B------:R-:W-:Y:S01]  /*0740*/  MOV R8, 0x0 ;  /* 0x0000000000087802 */ /* 0x000fe20000000f00 */
[----:B------:R-:W-:Y:S01]  /*0750*/  IMAD.MOV.U32 R9, RZ, RZ, 0x7ff00000 ;  /* 0x7ff00000ff097424 */ /* 0x000fe200078e00ff */
[----:B------:R-:W-:Y:S06]  /*0760*/  BRA `(.L_x_11) ;  /* 0x0000000000047947 */ /* 0x000fec0003800000 */
.L_x_12:
[----:B------:R-:W-:-:S11]  /*0770*/  DADD R8, R30, 2 ;  /* 0x400000001e087429 */ /* 0x000fd60000000000 */
.L_x_11:
[----:B------:R-:W-:Y:S05]  /*0780*/  BSYNC.RECONVERGENT B0 ;  /* 0x0000000000007941 */ /* 0x000fea0003800200 */
.L_x_10:
        /* <DEDUP_REMOVED lines=14> */
.L_x_13:
        /* <DEDUP_REMOVED lines=15> */
.L_x_16:
[----:B------:R-:W-:-:S11]  /*0960*/  DADD R8, R30, 2 ;  /* 0x400000001e087429 */ /* 0x000fd60000000000 */
.L_x_15:
[----:B------:R-:W-:Y:S05]  /*0970*/  BSYNC.RECONVERGENT B0 ;  /* 0x0000000000007941 */ /* 0x000fea0003800200 */
.L_x_14:
[----:B------:R-:W0:Y:S01]  /*0980*/  F2F.F64.F32 R10, R29 ;  /* 0x0000001d000a7310 */ /* 0x000e220000201800 */
[----:B------:R-:W-:Y:S01]  /*0990*/  FSETP.NEU.AND P0, PT, R28, 1, PT ;  /* 0x3f8000001c00780b */ /* 0x000fe20003f0d000 */
[----:B------:R-:W-:-:S03]  /*09a0*/  UIADD3 UR4, UP0, UPT, UR4, -0x4, URZ ;  /* 0xfffffffc04047890 */ /* 0x000fc6000ff1e0ff */
[----:B------:R-:W-:Y:S01]  /*09b0*/  FSEL R8, R8, RZ, P0 ;  /* 0x000000ff08087208 */ /* 0x000fe20000000000 */
[----:B------:R-:W-:Y:S01]  /*09c0*/  UIADD3.X UR7, UPT, UPT, UR7, -0x1, URZ, UP0, !UPT ;  /* 0xffffffff07077890 */ /* 0x000fe200087fe4ff */
[----:B------:R-:W-:Y:S01]  /*09d0*/  FSEL R9, R9, 1.875, P0 ;  /* 0x3ff0000009097808 */ /* 0x000fe20000000000 */
[----:B------:R-:W-:Y:S01]  /*09e0*/  UISETP.NE.U32.AND UP0, UPT, UR4, URZ, UPT ;  /* 0x000000ff0400728c */ /* 0x000fe2000bf05070 */
[----:B------:R-:W-:-:S03]  /*09f0*/  IADD3 R6, P0, PT, R6, 0x10, RZ ;  /* 0x0000001006067810 */ /* 0x000fc60007f1e0ff */
[----:B------:R-:W-:Y:S02]  /*0a00*/  UISETP.NE.AND.EX UP0, UPT, UR7, URZ, UPT, UP0 ;  /* 0x000000ff0700728c */ /* 0x000fe4000bf05300 */
[----:B------:R-:W-:Y:S01]  /*0a10*/  IMAD.X R7, RZ, RZ, R7, P0 ;  /* 0x000000ffff077224 */ /* 0x000fe200000e0607 */
[----:B0-----:R-:W-:-:S06]  /*0a20*/  DADD R10, R10, R8 ;  /* 0x000000000a0a7229 */ /* 0x001fcc0000000008 */
[----:B------:R0:W1:Y:S01]  /*0a30*/  F2F.F32.F64 R27, R10 ;  /* 0x0000000a001b7310 */ /* 0x0000620000301000 */
[----:B------:R-:W-:Y:S05]  /*0a40*/  BRA.U UP0, `(.L_x_17) ;  /* 0xfffffff500fc7547 */ /* 0x000fea000b83ffff */
.L_x_1:
[----:B------:R-:W2:Y:S02]  /*0a50*/  LDCU UR7, c[0x0][0x398] ;  /* 0x00007300ff0777ac */ /* 0x000ea40008000800 */
[----:B--2---:R-:W-:-:S04]  /*0a60*/  ULOP3.LUT UR7, UR7, 0x3, URZ, 0xc0, !UPT ;  /* 0x0000000307077892 */ /* 0x004fc8000f8ec0ff */
[----:B------:R-:W-:-:S04]  /*0a70*/  UISETP.NE.U32.AND UP0, UPT, UR7, URZ, UPT ;  /* 0x000000ff0700728c */ /* 0x000fc8000bf05070 */
[----:B------:R-:W-:-:S09]  /*0a80*/  UISETP.NE.AND.EX UP0, UPT, URZ, URZ, UPT, UP0 ;  /* 0x000000ffff00728c */ /* 0x000fd2000bf05300 */
[----:B------:R-:W-:Y:S05]  /*0a90*/  BRA.U !UP0, `(.L_x_0) ;  /* 0x0000000108b07547 */ /* 0x000fea000b800000 */
[----:B------:R-:W2:Y:S01]  /*0aa0*/  LDCU.64 UR14, c[0x0][0x380] ;  /* 0x00007000ff0e77ac */ /* 0x000ea20008000a00 */
[----:B------:R-:W-:-:S05]  /*0ab0*/  UMOV UR4, URZ ;  /* 0x000000ff00047c82 */ /* 0x000fca0008000000 */
.L_x_22:
[----:B------:R-:W-:-:S04]  /*0ac0*/  IADD3 R2, P0, PT, R4, UR5, RZ ;  /* 0x0000000504027c10 */ /* 0x000fc8000ff1e0ff */
[----:B---3--:R-:W-:Y:S02]  /*0ad0*/  IADD3.X R7, PT, PT, R3, UR6, RZ, P0, !PT ;  /* 0x0000000603077c10 */ /* 0x008fe400087fe4ff */
[----:B0-2---:R-:W-:-:S04]  /*0ae0*/  LEA R10, P0, R2, UR14, 0x2 ;  /* 0x0000000e020a7c11 */ /* 0x005fc8000f8010ff */
[----:B------:R-:W-:-:S05]  /*0af0*/  LEA.HI.X R11, R2, UR15, R7, 0x2, P0 ;  /* 0x0000000f020b7c11 */ /* 0x000fca00080f1407 */
[----:B------:R-:W2:Y:S01]  /*0b00*/  LDG.E R2, desc[UR8][R10.64] ;  /* 0x000000080a027981 */ /* 0x000ea2000c1e1900 */
[----:B------:R-:W-:Y:S01]  /*0b10*/  BSSY.RECONVERGENT B0, `(.L_x_18) ;  /* 0x0000006000007945 */ /* 0x000fe20003800200 */
[----:B------:R-:W-:Y:S01]  /*0b20*/  MOV R26, 0xb70 ;  /* 0x00000b70001a7802 */ /* 0x000fe20000000f00 */
[----:B--2---:R-:W0:Y:S02]  /*0b30*/  F2F.F64.F32 R6, R2 ;  /* 0x0000000200067310 */ /* 0x004e240000201800 */
[----:B0-----:R-:W-:-:S10]  /*0b40*/  DADD R8, -RZ, |R6| ;  /* 0x00000000ff087229 */ /* 0x001fd40000000506 */
[----:B----4-:R-:W-:-:S07]  /*0b50*/  IMAD.MOV.U32 R15, RZ, RZ, R9 ;  /* 0x000000ffff0f7224 */ /* 0x010fce00078e0009 */
[----:B-1----:R-:W-:Y:S05]  /*0b60*/  CALL.REL.NOINC `($_Z16l2_normalizationPKfPfmm$__internal_accurate_pow) ;  /* 0x0000002000687944 */ /* 0x002fea0003c00000 */
[----:B------:R-:W-:Y:S05]  /*0b70*/  BSYNC.RECONVERGENT B0 ;  /* 0x0000000000007941 */ /* 0x000fea0003800200 */
.L_x_18:
        /* <DEDUP_REMOVED lines=15> */
.L_x_21:
[----:B------:R-:W-:-:S11]  /*0c70*/  DADD R8, R6, 2 ;  /* 0x4000000006087429 */ /* 0x000fd60000000000 */
.L_x_20:
[----:B------:R-:W-:Y:S05]  /*0c80*/  BSYNC.RECONVERGENT B0 ;  /* 0x0000000000007941 */ /* 0x000fea0003800200 */
.L_x_19:
[----:B------:R-:W0:Y:S01]  /*0c90*/  F2F.F64.F32 R6, R27 ;  /* 0x0000001b00067310 */ /* 0x000e220000201800 */
[----:B------:R-:W-:Y:S01]  /*0ca0*/  FSETP.NEU.AND P0, PT, R2, 1, PT ;  /* 0x3f8000000200780b */ /* 0x000fe20003f0d000 */
[----:B------:R-:W-:Y:S02]  /*0cb0*/  UIADD3 UR7, UP0, UPT, UR7, -0x1, URZ ;  /* 0xffffffff07077890 */ /* 0x000fe4000ff1e0ff */
[----:B------:R-:W-:Y:S01]  /*0cc0*/  UIADD3 UR5, UPT, UPT, UR5, 0x1, URZ ;  /* 0x0000000105057890 */ /* 0x000fe2000fffe0ff */
[----:B------:R-:W-:Y:S01]  /*0cd0*/  FSEL R8, R8, RZ, P0 ;  /* 0x000000ff08087208 */ /* 0x000fe20000000000 */
[----:B------:R-:W-:Y:S01]  /*0ce0*/  UIADD3.X UR4, UPT, UPT, UR4, -0x1, URZ, UP0, !UPT ;  /* 0xffffffff04047890 */ /* 0x000fe200087fe4ff */
[----:B------:R-:W-:Y:S01]  /*0cf0*/  FSEL R9, R9, 1.875, P0 ;  /* 0x3ff0000009097808 */ /* 0x000fe20000000000 */
[----:B------:R-:W-:Y:S01]  /*0d00*/  UISETP.NE.U32.AND UP0, UPT, UR7, URZ, UPT ;  /* 0x000000ff0700728c */ /* 0x000fe2000bf05070 */
[----:B------:R-:W-:-:S03]  /*0d10*/  UMOV UR6, URZ ;  /* 0x000000ff00067c82 */ /* 0x000fc60008000000 */
[----:B------:R-:W-:Y:S01]  /*0d20*/  UISETP.NE.AND.EX UP0, UPT, UR4, URZ, UPT, UP0 ;  /* 0x000000ff0400728c */ /* 0x000fe2000bf05300 */
[----:B0-----:R-:W-:-:S06]  /*0d30*/  DADD R6, R6, R8 ;  /* 0x0000000006067229 */ /* 0x001fcc0000000008 */
[----:B------:R3:W4:Y:S02]  /*0d40*/  F2F.F32.F64 R27, R6 ;  /* 0x00000006001b7310 */ /* 0x0007240000301000 */
[----:B------:R-:W-:Y:S05]  /*0d50*/  BRA.U UP0, `(.L_x_22) ;  /* 0xfffffffd00587547 */ /* 0x000fea000b83ffff */
.L_x_0:
[----:B------:R-:W2:Y:S01]  /*0d60*/  LDCU.64 UR4, c[0x0][0x398] ;  /* 0x00007300ff0477ac */ /* 0x000ea20008000a00 */
[----:B-1--4-:R-:W-:Y:S01]  /*0d70*/  VIADD R2, R27, 0xf3000000 ;  /* 0xf30000001b027836 */ /* 0x012fe20000000000 */
[----:B------:R1:W4:Y:S01]  /*0d80*/  MUFU.RSQ R4, R27 ;  /* 0x0000001b00047308 */ /* 0x0003220000001400 */
[----:B------:R-:W-:Y:S03]  /*0d90*/  BSSY.RECONVERGENT B0, `(.L_x_23) ;  /* 0x000000d000007945 */ /* 0x000fe60003800200 */
[----:B------:R-:W-:Y:S02]  /*0da0*/  ISETP.GT.U32.AND P1, PT, R2, 0x727fffff, PT ;  /* 0x727fffff0200780c */ /* 0x000fe40003f24070 */
[----:B--2---:R-:W-:-:S04]  /*0db0*/  ISETP.NE.U32.AND P0, PT, RZ, UR4, PT ;  /* 0x00000004ff007c0c */ /* 0x004fc8000bf05070 */
[----:B------:R-:W-:-:S07]  /*0dc0*/  ISETP.NE.AND.EX P0, PT, RZ, UR5, PT, P0 ;  /* 0x00000005ff007c0c */ /* 0x000fce000bf05300 */
[----:B-1--4-:R-:W-:Y:S06]  /*0dd0*/  @!P1 BRA `(.L_x_24) ;  /* 0x0000000000109947 */ /* 0x012fec0003800000 */
[----:B---3--:R-:W-:-:S07]  /*0de0*/  MOV R7, 0xe00 ;  /* 0x00000e0000077802 */ /* 0x008fce0000000f00 */
[----:B0-----:R-:W-:Y:S05]  /*0df0*/  CALL.REL.NOINC `($__internal_0_$__cuda_sm20_sqrt_rn_f32_slowpath) ;  /* 0x0000001400c87944 */ /* 0x001fea0003c00000 */
[----:B------:R-:W-:Y:S01]  /*0e00*/  IMAD.MOV.U32 R3, RZ, RZ, R4 ;  /* 0x000000ffff037224 */ /* 0x000fe200078e0004 */
[----:B------:R-:W-:Y:S06]  /*0e10*/  BRA `(.L_x_25) ;  /* 0x0000000000107947 */ /* 0x000fec0003800000 */
.L_x_24:
[C---:B------:R-:W-:Y:S01]  /*0e20*/  FMUL.FTZ R2, R4.reuse, R27 ;  /* 0x0000001b04027220 */ /* 0x040fe20000410000 */
[----:B------:R-:W-:-:S03]  /*0e30*/  FMUL.FTZ R4, R4, 0.5 ;  /* 0x3f00000004047820 */ /* 0x000fc60000410000 */
[----:B------:R-:W-:-:S04]  /*0e40*/  FFMA R3, -R2, R2, R27 ;  /* 0x0000000202037223 */ /* 0x000fc8000000011b */
[----:B------:R-:W-:-:S07]  /*0e50*/  FFMA R3, R3, R4, R2 ;  /* 0x0000000403037223 */ /* 0x000fce0000000002 */
.L_x_25:
[----:B------:R-:W-:Y:S05]  /*0e60*/  BSYNC.RECONVERGENT B0 ;  /* 0x0000000000007941 */ /* 0x000fea0003800200 */
.L_x_23:
[----:B------:R-:W-:Y:S05]  /*0e70*/  @!P0 EXIT ;  /* 0x000000000000894d */ /* 0x000fea0003800000 */
[----:B------:R-:W1:Y:S01]  /*0e80*/  LDCU.64 UR6, c[0x0][0x398] ;  /* 0x00007300ff0677ac */ /* 0x000e620008000a00 */
[----:B------:R-:W-:Y:S01]  /*0e90*/  UMOV UR4, URZ ;  /* 0x000000ff00047c82 */ /* 0x000fe20008000000 */
[----:B------:R-:W-:Y:S01]  /*0ea0*/  UMOV UR5, URZ ;  /* 0x000000ff00057c82 */ /* 0x000fe20008000000 */
[----:B-1----:R-:W-:Y:S02]  /*0eb0*/  UISETP.GE.U32.AND UP0, UPT, UR6, 0x8, UPT ;  /* 0x000000080600788c */ /* 0x002fe4000bf06070 */
[----:B------:R-:W-:Y:S01]  /*0ec0*/  IMAD R5, R0, UR6, RZ ;  /* 0x0000000600057c24 */ /* 0x000fe2000f8e02ff */
[----:B------:R-:W-:Y:S02]  /*0ed0*/  ULOP3.LUT UR10, UR6, 0x7, URZ, 0xc0, !UPT ;  /* 0x00000007060a7892 */ /* 0x000fe4000f8ec0ff */
[----:B------:R-:W-:Y:S02]  /*0ee0*/  UISETP.GE.U32.AND.EX UP0, UPT, UR7, URZ, UPT, UP0 ;  /* 0x000000ff0700728c */ /* 0x000fe4000bf06100 */
[----:B------:R-:W-:-:S02]  /*0ef0*/  IMAD R5, R14, UR7, R5 ;  /* 0x000000070e057c24 */ /* 0x000fc4000f8e0205 */
[----:B------:R-:W-:-:S04]  /*0f00*/  IMAD.WIDE.U32 R14, R14, UR6, RZ ;  /* 0x000000060e0e7c25 */ /* 0x000fc8000f8e00ff */
[----:B------:R-:W-:Y:S01]  /*0f10*/  IMAD.IADD R5, R15, 0x1, R5 ;  /* 0x000000010f057824 */ /* 0x000fe200078e0205 */
[----:B------:R-:W-:Y:S06]  /*0f20*/  BRA.U !UP0, `(.L_x_26) ;  /* 0x0000000908447547 */ /* 0x000fec000b800000 */
[----:B------:R-:W1:Y:S01]  /*0f30*/  LDCU.128 UR12, c[0x0][0x380] ;  /* 0x00007000ff0c77ac */ /* 0x000e620008000c00 */
[C---:B---3--:R-:W-:Y:S01]  /*0f40*/  LEA R6, P0, R14.reuse, 0x10, 0x2 ;  /* 0x000000100e067811 */ /* 0x048fe200078010ff */
[----:B------:R-:W2:Y:S03]  /*0f50*/  LDCU UR5, c[0x0][0x39c] ;  /* 0x00007380ff0577ac */ /* 0x000ea60008000800 */
[----:B------:R-:W-:Y:S01]  /*0f60*/  LEA.HI.X R17, R14, RZ, R5, 0x2, P0 ;  /* 0x000000ff0e117211 */ /* 0x000fe200000f1405 */
[----:B------:R-:W-:-:S07]  /*0f70*/  ULOP3.LUT UR4, UR6, 0xfffffff8, URZ, 0xc0, !UPT ;  /* 0xfffffff806047892 */ /* 0x000fce000f8ec0ff */
[----:B------:R-:W-:Y:S01]  /*0f80*/  UMOV UR6, UR4 ;  /* 0x0000000400067c82 */ /* 0x000fe20008000000 */
[C---:B-1----:R-:W-:Y:S02]  /*0f90*/  IADD3 R12, P1, PT, R6.reuse, UR12, RZ ;  /* 0x0000000c060c7c10 */ /* 0x042fe4000ff3e0ff */
[----:B------:R-:W-:Y:S02]  /*0fa0*/  IADD3 R6, P2, PT, R6, UR14, RZ ;  /* 0x0000000e06067c10 */ /* 0x000fe4000ff5e0ff */
[C---:B------:R-:W-:Y:S01]  /*0fb0*/  IADD3.X R13, PT, PT, R17.reuse, UR13, RZ, P1, !PT ;  /* 0x0000000d110d7c10 */ /* 0x040fe20008ffe4ff */
[----:B--2---:R-:W-:Y:S01]  /*0fc0*/  UMOV UR7, UR5 ;  /* 0x0000000500077c82 */ /* 0x004fe20008000000 */
[----:B------:R-:W-:-:S09]  /*0fd0*/  IADD3.X R17, PT, PT, R17, UR15, RZ, P2, !PT ;  /* 0x0000000f11117c10 */ /* 0x000fd200097fe4ff */
.L_x_43:
[----:B------:R-:W2:Y:S01]  /*0fe0*/  LDG.E R0, desc[UR8][R12.64+-0x10] ;  /* 0xfffff0080c007981 */ /* 0x000ea2000c1e1900 */
[----:B-1----:R-:W1:Y:S01]  /*0ff0*/  MUFU.RCP R2, R3 ;  /* 0x0000000300027308 */ /* 0x002e620000001000 */
[----:B------:R-:W-:Y:S01]  /*1000*/  UIADD3 UR6, UP0, UPT, UR6, -0x8, URZ ;  /* 0xfffffff806067890 */ /* 0x000fe2000ff1e0ff */
[----:B------:R-:W-:Y:S01]  /*1010*/  BSSY.RECONVERGENT B2, `(.L_x_27) ;  /* 0x0000010000027945 */ /* 0x000fe20003800200 */
[----:B------:R-:W-:Y:S01]  /*1020*/  MOV R8, R6 ;  /* 0x0000000600087202 */ /* 0x000fe20000000f00 */
[----:B------:R-:W-:Y:S01]  /*1030*/  IMAD.MOV.U32 R9, RZ, RZ, R17 ;  /* 0x000000ffff097224 */ /* 0x000fe200078e0011 */
[----:B------:R-:W-:Y:S02]  /*1040*/  UIADD3.X UR7, UPT, UPT, UR7, -0x1, URZ, UP0, !UPT ;  /* 0xffffffff07077890 */ /* 0x000fe400087fe4ff */
[----:B------:R-:W-:-:S04]  /*1050*/  UISETP.NE.U32.AND UP0, UPT, UR6, URZ, UPT ;  /* 0x000000ff0600728c */ /* 0x000fc8000bf05070 */
[----:B------:R-:W-:Y:S01]  /*1060*/  UISETP.NE.AND.EX UP0, UPT, UR7, URZ, UPT, UP0 ;  /* 0x000000ff0700728c */ /* 0x000fe2000bf05300 */
[----:B-1----:R-:W-:-:S04]  /*1070*/  FFMA R7, R2, -R3, 1 ;  /* 0x3f80000002077423 */ /* 0x002fc80000000803 */
[----:B------:R-:W-:Y:S01]  /*1080*/  FFMA R7, R2, R7, R2 ;  /* 0x0000000702077223 */ /* 0x000fe20000000002 */
[----:B--2---:R-:W1:Y:S03]  /*1090*/  FCHK P0, R0, R3 ;  /* 0x0000000300007302 */ /* 0x004e660000000000 */
[----:B------:R-:W-:-:S04]  /*10a0*/  FFMA R2, R0, R7, RZ ;  /* 0x0000000700027223 */ /* 0x000fc800000000ff */
[----:B------:R-:W-:-:S04]  /*10b0*/  FFMA R4, R2, -R3, R0 ;  /* 0x8000000302047223 */ /* 0x000fc80000000000 */
[----:B------:R-:W-:Y:S01]  /*10c0*/  FFMA R7, R7, R4, R2 ;  /* 0x0000000407077223 */ /* 0x000fe20000000002 */
[----:B-1----:R-:W-:Y:S06]  /*10d0*/  @!P0 BRA `(.L_x_28) ;  /* 0x00000000000c8947 */ /* 0x002fec0003800000 */
[----:B------:R-:W-:-:S07]  /*10e0*/  MOV R6, 0x1100 ;  /* 0x0000110000067802 */ /* 0x000fce0000000f00 */
[----:B0-----:R-:W-:Y:S05]  /*10f0*/  CALL.REL.NOINC `($__internal_1_$__cuda_sm3x_div_rn_noftz_f32_slowpath) ;  /* 0x0000001400647944 */ /* 0x001fea0003c00000 */
[----:B------:R-:W-:-:S07]  /*1100*/  IMAD.MOV.U32 R7, RZ, RZ, R11 ;  /* 0x000000ffff077224 */ /* 0x000fce00078e000b */
.L_x_28:
[----:B------:R-:W-:Y:S05]  /*1110*/  BSYNC.RECONVERGENT B2 ;  /* 0x0000000000027941 */ /* 0x000fea0003800200 */
.L_x_27:
[----:B------:R1:W-:Y:S04]  /*1120*/  STG.E desc[UR8][R8.64+-0x10], R7 ;  /* 0xfffff00708007986 */ /* 0x0003e8000c101908 */
[----:B------:R-:W2:Y:S01]  /*1130*/  LDG.E R17, desc[UR8][R12.64+-0xc] ;  /* 0xfffff4080c117981 */ /* 0x000ea2000c1e1900 */
[----:B------:R-:W0:Y:S01]  /*1140*/  MUFU.RCP R0, R3 ;  /* 0x0000000300007308 */ /* 0x000e220000001000 */
[----:B------:R-:W-:Y:S01]  /*1150*/  BSSY.RECONVERGENT B2, `(.L_x_29) ;  /* 0x000000b000027945 */ /* 0x000fe20003800200 */
[----:B0-----:R-:W-:-:S04]  /*1160*/  FFMA R11, R0, -R3, 1 ;  /* 0x3f800000000b7423 */ /* 0x001fc80000000803 */
[----:B------:R-:W-:Y:S02]  /*1170*/  FFMA R0, R0, R11, R0 ;  /* 0x0000000b00007223 */ /* 0x000fe40000000000 */
[----:B--2---:R-:W0:Y:S02]  /*1180*/  FCHK P0, R17, R3 ;  /* 0x0000000311007302 */ /* 0x004e240000000000 */
[----:B------:R-:W-:-:S04]  /*1190*/  FFMA R2, R0, R17, RZ ;  /* 0x0000001100027223 */ /* 0x000fc800000000ff */
[----:B------:R-:W-:-:S04]  /*11a0*/  FFMA R11, R2, -R3, R17 ;  /* 0x80000003020b7223 */ /* 0x000fc80000000011 */
[----:B------:R-:W-:Y:S01]  /*11b0*/  FFMA R11, R0, R11, R2 ;  /* 0x0000000b000b7223 */ /* 0x000fe20000000002 */
[----:B01----:R-:W-:Y:S06]  /*11c0*/  @!P0 BRA `(.L_x_30) ;  /* 0x00000000000c8947 */ /* 0x003fec0003800000 */
[----:B------:R-:W-:Y:S01]  /*11d0*/  IMAD.MOV.U32 R0, RZ, RZ, R17 ;  /* 0x000000ffff007224 */ /* 0x000fe200078e0011 */
[----:B------:R-:W-:-:S07]  /*11e0*/  MOV R6, 0x1200 ;  /* 0x0000120000067802 */ /* 0x000fce0000000f00 */
[----:B------:R-:W-:Y:S05]  /*11f0*/  CALL.REL.NOINC `($__internal_1_$__cuda_sm3x_div_rn_noftz_f32_slowpath) ;  /* 0x0000001400247944 */ /* 0x000fea0003c00000 */
.L_x_30:
[----:B------:R-:W-:Y:S05]  /*1200*/  BSYNC.RECONVERGENT B2 ;  /* 0x0000000000027941 */ /* 0x000fea0003800200 */
.L_x_29:
[----:B------:R0:W-:Y:S04]  /*1210*/  STG.E desc[UR8][R8.64+-0xc], R11 ;  /* 0xfffff40b08007986 */ /* 0x0001e8000c101908 */
[----:B------:R-:W2:Y:S01]  /*1220*/  LDG.E R17, desc[UR8][R12.64+-0x8] ;  /* 0xfffff8080c117981 */ /* 0x000ea2000c1e1900 */
[----:B------:R-:W1:Y:S01]  /*1230*/  MUFU.RCP R0, R3 ;  /* 0x0000000300007308 */ /* 0x000e620000001000 */
[----:B------:R-:W-:Y:S01]  /*1240*/  BSSY.RECONVERGENT B2, `(.L_x_31) ;  /* 0x000000c000027945 */ /* 0x000fe20003800200 */
[----:B-1----:R-:W-:-:S04]  /*1250*/  FFMA R7, R0, -R3, 1 ;  /* 0x3f80000000077423 */ /* 0x002fc80000000803 */
[----:B------:R-:W-:Y:S02]  /*1260*/  FFMA R0, R0, R7, R0 ;  /* 0x0000000700007223 */ /* 0x000fe40000000000 */
[----:B--2---:R-:W1:Y:S02]  /*1270*/  FCHK P0, R17, R3 ;  /* 0x0000000311007302 */ /* 0x004e640000000000 */
[----:B------:R-:W-:-:S04]  /*1280*/  FFMA R2, R0, R17, RZ ;  /* 0x0000001100027223 */ /* 0x000fc800000000ff */
[----:B------:R-:W-:-:S04]  /*1290*/  FFMA R7, R2, -R3, R17 ;  /* 0x8000000302077223 */ /* 0x000fc80000000011 */
[----:B------:R-:W-:Y:S01]  /*12a0*/  FFMA R7, R0, R7, R2 ;  /* 0x0000000700077223 */ /* 0x000fe20000000002 */
[----:B01----:R-:W-:Y:S06]  /*12b0*/  @!P0 BRA `(.L_x_32) ;  /* 0x0000000000108947 */ /* 0x003fec0003800000 */
[----:B------:R-:W-:Y:S01]  /*12c0*/  IMAD.MOV.U32 R0, RZ, RZ, R17 ;  /* 0x000000ffff007224 */ /* 0x000fe200078e0011 */
[----:B------:R-:W-:-:S07]  /*12d0*/  MOV R6, 0x12f0 ;  /* 0x000012f000067802 */ /* 0x000fce0000000f00 */
[----:B------:R-:W-:Y:S05]  /*12e0*/  CALL.REL.NOINC `($__internal_1_$__cuda_sm3x_div_rn_noftz_f32_slowpath) ;  /* 0x0000001000e87944 */ /* 0x000fea0003c00000 */
[----:B------:R-:W-:-:S07]  /*12f0*/  IMAD.MOV.U32 R7, RZ, RZ, R11 ;  /* 0x000000ffff077224 */ /* 0x000fce00078e000b */
.L_x_32:
[----:B------:R-:W-:Y:S05]  /*1300*/  BSYNC.RECONVERGENT B2 ;  /* 0x0000000000027941 */ /* 0x000fea0003800200 */
.L_x_31:
        /* <DEDUP_REMOVED lines=14> */
.L_x_34:
[----:B------:R-:W-:Y:S05]  /*13f0*/  BSYNC.RECONVERGENT B2 ;  /* 0x0000000000027941 */ /* 0x000fea0003800200 */
.L_x_33:
        /* <DEDUP_REMOVED lines=15> */
.L_x_36:
[----:B------:R-:W-:Y:S05]  /*14f0*/  BSYNC.RECONVERGENT B2 ;  /* 0x0000000000027941 */ /* 0x000fea0003800200 */
.L_x_35:
        /* <DEDUP_REMOVED lines=14> */
.L_x_38:
[----:B------:R-:W-:Y:S05]  /*15e0*/  BSYNC.RECONVERGENT B2 ;  /* 0x0000000000027941 */ /* 0x000fea0003800200 */
.L_x_37:
        /* <DEDUP_REMOVED lines=15> */
.L_x_40:
[----:B------:R-:W-:Y:S05]  /*16e0*/  BSYNC.RECONVERGENT B2 ;  /* 0x0000000000027941 */ /* 0x000fea0003800200 */
.L_x_39:
        /* <DEDUP_REMOVED lines=11> */
[----:B------:R-:W-:Y:S02]  /*17a0*/  MOV R0, R17 ;  /* 0x0000001100007202 */ /* 0x000fe40000000f00 */
[----:B------:R-:W-:-:S07]  /*17b0*/  MOV R6, 0x17d0 ;  /* 0x000017d000067802 */ /* 0x000fce0000000f00 */
[----:B------:R-:W-:Y:S05]  /*17c0*/  CALL.REL.NOINC `($__internal_1_$__cuda_sm3x_div_rn_noftz_f32_slowpath) ;  /* 0x0000000c00b07944 */ /* 0x000fea0003c00000 */
.L_x_42:
[----:B------:R-:W-:Y:S05]  /*17d0*/  BSYNC.RECONVERGENT B2 ;  /* 0x0000000000027941 */ /* 0x000fea0003800200 */
.L_x_41:
[----:B------:R1:W-:Y:S01]  /*17e0*/  STG.E desc[UR8][R8.64+0xc], R11 ;  /* 0x00000c0b08007986 */ /* 0x0003e2000c101908 */
[----:B------:R-:W-:Y:S02]  /*17f0*/  IADD3 R12, P0, PT, R12, 0x20, RZ ;  /* 0x000000200c0c7810 */ /* 0x000fe40007f1e0ff */
[----:B------:R-:W-:-:S03]  /*1800*/  IADD3 R6, P1, PT, R8, 0x20, RZ ;  /* 0x0000002008067810 */ /* 0x000fc60007f3e0ff */
[----:B------:R-:W-:Y:S02]  /*1810*/  IMAD.X R13, RZ, RZ, R13, P0 ;  /* 0x000000ffff0d7224 */ /* 0x000fe400000e060d */
[----:B------:R-:W-:Y:S01]  /*1820*/  IMAD.X R17, RZ, RZ, R9, P1 ;  /* 0x000000ffff117224 */ /* 0x000fe200008e0609 */
[----:B------:R-:W-:Y:S07]  /*1830*/  BRA.U UP0, `(.L_x_43) ;  /* 0xfffffff500e87547 */ /* 0x000fee000b83ffff */
.L_x_26:
[----:B------:R-:W-:-:S04]  /*1840*/  ISETP.NE.U32.AND P0, PT, RZ, UR10, PT ;  /* 0x0000000aff007c0c */ /* 0x000fc8000bf05070 */
[----:B------:R-:W-:-:S13]  /*1850*/  ISETP.NE.AND.EX P0, PT, RZ, RZ, PT, P0 ;  /* 0x000000ffff00720c */ /* 0x000fda0003f05300 */
[----:B------:R-:W-:Y:S05]  /*1860*/  @!P0 EXIT ;  /* 0x000000000000894d */ /* 0x000fea0003800000 */
[----:B------:R-:W2:Y:S01]  /*1870*/  LDCU UR6, c[0x0][0x398] ;  /* 0x00007300ff0677ac */ /* 0x000ea20008000800 */
[----:B------:R-:W-:-:S04]  /*1880*/  UISETP.GE.U32.AND UP0, UPT, UR10, 0x4, UPT ;  /* 0x000000040a00788c */ /* 0x000fc8000bf06070 */
[----:B------:R-:W-:Y:S02]  /*1890*/  UISETP.GE.U32.AND.EX UP0, UPT, URZ, URZ, UPT, UP0 ;  /* 0x000000ffff00728c */ /* 0x000fe4000bf06100 */
[----:B--2---:R-:W-:-:S07]  /*18a0*/  ULOP3.LUT UR6, UR6, 0x3, URZ, 0xc0, !UPT ;  /* 0x0000000306067892 */ /* 0x004fce000f8ec0ff */
[----:B------:R-:W-:Y:S05]  /*18b0*/  BRA.U !UP0, `(.L_x_44) ;  /* 0x0000000508a87547 */ /* 0x000fea000b800000 */
[----:B------:R-:W3:Y:S01]  /*18c0*/  LDCU.64 UR10, c[0x0][0x380] ;  /* 0x00007000ff0a77ac */ /* 0x000ee20008000a00 */
[----:B-1----:R-:W-:-:S04]  /*18d0*/  IADD3 R9, P0, PT, R14, UR4, RZ ;  /* 0x000000040e097c10 */ /* 0x002fc8000ff1e0ff */
[----:B------:R-:W-:Y:S01]  /*18e0*/  IADD3.X R0, PT, PT, R5, UR5, RZ, P0, !PT ;  /* 0x0000000505007c10 */ /* 0x000fe200087fe4ff */
[----:B------:R-:W-:-:S03]  /*18f0*/  IMAD.SHL.U32 R12, R9, 0x4, RZ ;  /* 0x00000004090c7824 */ /* 0x000fc600078e00ff */
[----:B------:R-:W-:Y:S02]  /*1900*/  SHF.L.U64.HI R9, R9, 0x2, R0 ;  /* 0x0000000209097819 */ /* 0x000fe40000010200 */
[----:B---3--:R-:W-:-:S04]  /*1910*/  IADD3 R6, P0, PT, R12, UR10, RZ ;  /* 0x0000000a0c067c10 */ /* 0x008fc8000ff1e0ff */
[----:B------:R-:W-:-:S06]  /*1920*/  IADD3.X R7, PT, PT, R9, UR11, RZ, P0, !PT ;  /* 0x0000000b09077c10 */ /* 0x000fcc00087fe4ff */
        /* <DEDUP_REMOVED lines=9> */
[----:B0-----:R-:W-:Y:S06]  /*19c0*/  @!P0 BRA `(.L_x_46) ;  /* 0x0000000000108947 */ /* 0x001fec0003800000 */
[----:B------:R-:W-:Y:S01]  /*19d0*/  IMAD.MOV.U32 R0, RZ, RZ, R7 ;  /* 0x000000ffff007224 */ /* 0x000fe200078e0007 */
[----:B------:R-:W-:-:S07]  /*19e0*/  MOV R6, 0x1a00 ;  /* 0x00001a0000067802 */ /* 0x000fce0000000f00 */
[----:B------:R-:W-:Y:S05]  /*19f0*/  CALL.REL.NOINC `($__internal_1_$__cuda_sm3x_div_rn_noftz_f32_slowpath) ;  /* 0x0000000c00247944 */ /* 0x000fea0003c00000 */
[----:B------:R-:W-:-:S07]  /*1a00*/  IMAD.MOV.U32 R13, RZ, RZ, R11 ;  /* 0x000000ffff0d7224 */ /* 0x000fce00078e000b */
.L_x_46:
[----:B------:R-:W-:Y:S05]  /*1a10*/  BSYNC.RECONVERGENT B2 ;  /* 0x0000000000027941 */ /* 0x000fea0003800200 */
.L_x_45:
[----:B------:R-:W0:Y:S01]  /*1a20*/  LDCU.128 UR12, c[0x0][0x380] ;  /* 0x00007000ff0c77ac */ /* 0x000e220008000c00 */
[----:B------:R-:W-:-:S06]  /*1a30*/  UIADD3 UR5, UPT, UPT, UR4, 0x1, URZ ;  /* 0x0000000104057890 */ /* 0x000fcc000fffe0ff */
[----:B------:R-:W-:-:S05]  /*1a40*/  IADD3 R0, P0, PT, R14, UR5, RZ ;  /* 0x000000050e007c10 */ /* 0x000fca000ff1e0ff */
[----:B------:R-:W-:Y:S02]  /*1a50*/  IMAD.X R7, RZ, RZ, R5, P0 ;  /* 0x000000ffff077224 */ /* 0x000fe400000e0605 */
[----:B------:R-:W-:Y:S01]  /*1a60*/  IMAD.SHL.U32 R8, R0, 0x4, RZ ;  /* 0x0000000400087824 */ /* 0x000fe200078e00ff */
[----:B0-----:R-:W-:Y:S02]  /*1a70*/  IADD3 R6, P0, PT, R12, UR14, RZ ;  /* 0x0000000e0c067c10 */ /* 0x001fe4000ff1e0ff */
[----:B------:R-:W-:Y:S02]  /*1a80*/  SHF.L.U64.HI R12, R0, 0x2, R7 ;  /* 0x00000002000c7819 */ /* 0x000fe40000010207 */
[----:B------:R-:W-:Y:S02]  /*1a90*/  IADD3 R10, P1, PT, R8, UR12, RZ ;  /* 0x0000000c080a7c10 */ /* 0x000fe4000ff3e0ff */
[----:B------:R-:W-:Y:S02]  /*1aa0*/  IADD3.X R7, PT, PT, R9, UR15, RZ, P0, !PT ;  /* 0x0000000f09077c10 */ /* 0x000fe400087fe4ff */
[----:B------:R-:W-:-:S03]  /*1ab0*/  IADD3.X R11, PT, PT, R12, UR13, RZ, P1, !PT ;  /* 0x0000000d0c0b7c10 */ /* 0x000fc60008ffe4ff */
        /* <DEDUP_REMOVED lines=15> */
.L_x_48:
[----:B------:R-:W-:Y:S05]  /*1bb0*/  BSYNC.RECONVERGENT B2 ;  /* 0x0000000000027941 */ /* 0x000fea0003800200 */
.L_x_47:
        /* <DEDUP_REMOVED lines=24> */
[----:B------:R-:W-:-:S07]  /*1d40*/  IMAD.MOV.U32 R13, RZ, RZ, R11 ;  /* 0x000000ffff0d7224 */ /* 0x000fce00078e000b */
.L_x_50:
[----:B------:R-:W-:Y:S05]  /*1d50*/  BSYNC.RECONVERGENT B2 ;  /* 0x0000000000027941 */ /* 0x000fea0003800200 */
.L_x_49:
[----:B------:R-:W0:Y:S01]  /*1d60*/  LDCU.128 UR12, c[0x0][0x380] ;  /* 0x00007000ff0c77ac */ /* 0x000e220008000c00 */
[----:B------:R-:W-:-:S06]  /*1d70*/  UIADD3 UR5, UPT, UPT, UR4, 0x3, URZ ;  /* 0x0000000304057890 */ /* 0x000fcc000fffe0ff */
[----:B------:R-:W-:-:S05]  /*1d80*/  IADD3 R0, P0, PT, R14, UR5, RZ ;  /* 0x000000050e007c10 */ /* 0x000fca000ff1e0ff */
[----:B------:R-:W-:Y:S02]  /*1d90*/  IMAD.X R7, RZ, RZ, R5, P0 ;  /* 0x000000ffff077224 */ /* 0x000fe400000e0605 */
[C---:B------:R-:W-:Y:S01]  /*1da0*/  IMAD.SHL.U32 R12, R0.reuse, 0x4, RZ ;  /* 0x00000004000c7824 */ /* 0x040fe200078e00ff */
        /* <DEDUP_REMOVED lines=20> */
.L_x_52:
[----:B------:R-:W-:Y:S05]  /*1ef0*/  BSYNC.RECONVERGENT B2 ;  /* 0x0000000000027941 */ /* 0x000fea0003800200 */
.L_x_51:
[----:B------:R-:W0:Y:S01]  /*1f00*/  LDCU.64 UR10, c[0x0][0x388] ;  /* 0x00007100ff0a77ac */ /* 0x000e220008000a00 */
[----:B------:R-:W-:Y:S01]  /*1f10*/  UIADD3 UR4, UPT, UPT, UR4, 0x4, URZ ;  /* 0x0000000404047890 */ /* 0x000fe2000fffe0ff */
[----:B------:R-:W-:Y:S01]  /*1f20*/  UMOV UR5, URZ ;  /* 0x000000ff00057c82 */ /* 0x000fe20008000000 */
[----:B0-----:R-:W-:-:S04]  /*1f30*/  IADD3 R12, P0, PT, R12, UR10, RZ ;  /* 0x0000000a0c0c7c10 */ /* 0x001fc8000ff1e0ff */
[----:B------:R-:W-:-:S05]  /*1f40*/  IADD3.X R13, PT, PT, R9, UR11, RZ, P0, !PT ;  /* 0x0000000b090d7c10 */ /* 0x000fca00087fe4ff */
[----:B------:R2:W-:Y:S04]  /*1f50*/  STG.E desc[UR8][R12.64], R17 ;  /* 0x000000110c007986 */ /* 0x0005e8000c101908 */
.L_x_44:
[----:B------:R-:W-:-:S04]  /*1f60*/  ISETP.NE.U32.AND P0, PT, RZ, UR6, PT ;  /* 0x00000006ff007c0c */ /* 0x000fc8000bf05070 */
[----:B------:R-:W-:-:S13]  /*1f70*/  ISETP.NE.AND.EX P0, PT, RZ, RZ, PT, P0 ;  /* 0x000000ffff00720c */ /* 0x000fda0003f05300 */
[----:B------:R-:W-:Y:S05]  /*1f80*/  @!P0 EXIT ;  /* 0x000000000000894d */ /* 0x000fea0003800000 */
[----:B------:R-:W-:-:S04]  /*1f90*/  UISETP.NE.U32.AND UP0, UPT, UR6, 0x1, UPT ;  /* 0x000000010600788c */ /* 0x000fc8000bf05070 */
[----:B------:R-:W-:-:S09]  /*1fa0*/  UISETP.NE.AND.EX UP0, UPT, URZ, URZ, UPT, UP0 ;  /* 0x000000ffff00728c */ /* 0x000fd2000bf05300 */
[----:B------:R-:W-:Y:S05]  /*1fb0*/  BRA.U !UP0, `(.L_x_53) ;  /* 0x0000000108d87547 */ /* 0x000fea000b800000 */
[----:B------:R-:W3:Y:S01]  /*1fc0*/  LDCU.64 UR6, c[0x0][0x380] ;  /* 0x00007000ff0677ac */ /* 0x000ee20008000a00 */
[----:B-1----:R-:W-:-:S04]  /*1fd0*/  IADD3 R9, P0, PT, R14, UR4, RZ ;  /* 0x000000040e097c10 */ /* 0x002fc8000ff1e0ff */
[----:B------:R-:W-:Y:S01]  /*1fe0*/  IADD3.X R0, PT, PT, R5, UR5, RZ, P0, !PT ;  /* 0x0000000505007c10 */ /* 0x000fe200087fe4ff */
[----:B--2---:R-:W-:-:S03]  /*1ff0*/  IMAD.SHL.U32 R12, R9, 0x4, RZ ;  /* 0x00000004090c7824 */ /* 0x004fc600078e00ff */
        /* <DEDUP_REMOVED lines=17> */
.L_x_55:
[----:B------:R-:W-:Y:S05]  /*2110*/  BSYNC.RECONVERGENT B2 ;  /* 0x0000000000027941 */ /* 0x000fea0003800200 */
.L_x_54:
        /* <DEDUP_REMOVED lines=24> */
[----:B------:R-:W-:-:S07]  /*22a0*/  MOV R17, R11 ;  /* 0x0000000b00117202 */ /* 0x000fce0000000f00 */
.L_x_57:
[----:B------:R-:W-:Y:S05]  /*22b0*/  BSYNC.RECONVERGENT B2 ;  /* 0x0000000000027941 */ /* 0x000fea0003800200 */
.L_x_56:
[----:B------:R-:W0:Y:S01]  /*22c0*/  LDCU.64 UR6, c[0x0][0x388] ;  /* 0x00007100ff0677ac */ /* 0x000e220008000a00 */
[----:B------:R-:W-:Y:S01]  /*22d0*/  UIADD3 UR4, UPT, UPT, UR4, 0x2, URZ ;  /* 0x0000000204047890 */ /* 0x000fe2000fffe0ff */
[----:B------:R-:W-:Y:S01]  /*22e0*/  UMOV UR5, URZ ;  /* 0x000000ff00057c82 */ /* 0x000fe20008000000 */
[----:B0-----:R-:W-:-:S04]  /*22f0*/  IADD3 R8, P0, PT, R8, UR6, RZ ;  /* 0x0000000608087c10 */ /* 0x001fc8000ff1e0ff */
[----:B------:R-:W-:-:S05]  /*2300*/  IADD3.X R9, PT, PT, R12, UR7, RZ, P0, !PT ;  /* 0x000000070c097c10 */ /* 0x000fca00087fe4ff */
[----:B------:R4:W-:Y:S04]  /*2310*/  STG.E desc[UR8][R8.64], R17 ;  /* 0x0000001108007986 */ /* 0x0009e8000c101908 */
.L_x_53:
[----:B------:R-:W5:Y:S02]  /*2320*/  LDC R0, c[0x0][0x398] ;  /* 0x0000e600ff007b82 */ /* 0x000f640000000800 */
[----:B-----5:R-:W-:-:S04]  /*2330*/  LOP3.LUT R0, R0, 0x1, RZ, 0xc0, !PT ;  /* 0x0000000100007812 */ /* 0x020fc800078ec0ff */
[----:B------:R-:W-:-:S04]  /*2340*/  ISETP.NE.U32.AND P0, PT, R0, 0x1, PT ;  /* 0x000000010000780c */ /* 0x000fc80003f05070 */
[----:B------:R-:W-:-:S13]  /*2350*/  ISETP.NE.U32.AND.EX P0, PT, RZ, RZ, PT, P0 ;  /* 0x000000ffff00720c */ /* 0x000fda0003f05100 */
[----:B------:R-:W-:Y:S05]  /*2360*/  @P0 EXIT ;  /* 0x000000000000094d */ /* 0x000fea0003800000 */
[----:B------:R-:W5:Y:S01]  /*2370*/  LDCU.64 UR6, c[0x0][0x380] ;  /* 0x00007000ff0677ac */ /* 0x000f620008000a00 */
[----:B-1--4-:R-:W-:-:S04]  /*2380*/  IADD3 R8, P0, PT, R14, UR4, RZ ;  /* 0x000000040e087c10 */ /* 0x012fc8000ff1e0ff */
[----:B---3--:R-:W-:Y:S01]  /*2390*/  IADD3.X R7, PT, PT, R5, UR5, RZ, P0, !PT ;  /* 0x0000000505077c10 */ /* 0x008fe200087fe4ff */
[----:B------:R-:W-:-:S03]  /*23a0*/  IMAD.SHL.U32 R5, R8, 0x4, RZ ;  /* 0x0000000408057824 */ /* 0x000fc600078e00ff */
[----:B------:R-:W-:Y:S02]  /*23b0*/  SHF.L.U64.HI R8, R8, 0x2, R7 ;  /* 0x0000000208087819 */ /* 0x000fe40000010207 */
[----:B-----5:R-:W-:-:S04]  /*23c0*/  IADD3 R6, P0, PT, R5, UR6, RZ ;  /* 0x0000000605067c10 */ /* 0x020fc8000ff1e0ff */
[----:B------:R-:W-:-:S06]  /*23d0*/  IADD3.X R7, PT, PT, R8, UR7, RZ, P0, !PT ;  /* 0x0000000708077c10 */ /* 0x000fcc00087fe4ff */
[----:B------:R-:W3:Y:S01]  /*23e0*/  LDG.E R7, desc[UR8][R6.64] ;  /* 0x0000000806077981 */ /* 0x000ee2000c1e1900 */
[----:B------:R-:W1:Y:S01]  /*23f0*/  MUFU.RCP R0, R3 ;  /* 0x0000000300007308 */ /* 0x000e620000001000 */
[----:B------:R-:W-:Y:S01]  /*2400*/  BSSY.RECONVERGENT B2, `(.L_x_58) ;  /* 0x000000c000027945 */ /* 0x000fe20003800200 */
[----:B-1----:R-:W-:-:S04]  /*2410*/  FFMA R9, R0, -R3, 1 ;  /* 0x3f80000000097423 */ /* 0x002fc80000000803 */
[----:B------:R-:W-:Y:S02]  /*2420*/  FFMA R0, R0, R9, R0 ;  /* 0x0000000900007223 */ /* 0x000fe40000000000 */
[----:B---3--:R-:W1:Y:S02]  /*2430*/  FCHK P0, R7, R3 ;  /* 0x0000000307007302 */ /* 0x008e640000000000 */
[----:B------:R-:W-:-:S04]  /*2440*/  FFMA R2, R0, R7, RZ ;  /* 0x0000000700027223 */ /* 0x000fc800000000ff */
[----:B------:R-:W-:-:S04]  /*2450*/  FFMA R9, R2, -R3, R7 ;  /* 0x8000000302097223 */ /* 0x000fc80000000007 */
[----:B------:R-:W-:Y:S01]  /*2460*/  FFMA R9, R0, R9, R2 ;  /* 0x0000000900097223 */ /* 0x000fe20000000002 */
[----:B-1----:R-:W-:Y:S06]  /*2470*/  @!P0 BRA `(.L_x_59) ;  /* 0x0000000000108947 */ /* 0x002fec0003800000 */
[----:B------:R-:W-:Y:S01]  /*2480*/  IMAD.MOV.U32 R0, RZ, RZ, R7 ;  /* 0x000000ffff007224 */ /* 0x000fe200078e0007 */
[----:B------:R-:W-:-:S07]  /*2490*/  MOV R6, 0x24b0 ;  /* 0x000024b000067802 */ /* 0x000fce0000000f00 */
[----:B0-2---:R-:W-:Y:S05]  /*24a0*/  CALL.REL.NOINC `($__internal_1_$__cuda_sm3x_div_rn_noftz_f32_slowpath) ;  /* 0x0000000000787944 */ /* 0x005fea0003c00000 */
[----:B------:R-:W-:-:S07]  /*24b0*/  IMAD.MOV.U32 R9, RZ, RZ, R11 ;  /* 0x000000ffff097224 */ /* 0x000fce00078e000b */
.L_x_59:
[----:B------:R-:W-:Y:S05]  /*24c0*/  BSYNC.RECONVERGENT B2 ;  /* 0x0000000000027941 */ /* 0x000fea0003800200 */
.L_x_58:
[----:B------:R-:W1:Y:S02]  /*24d0*/  LDCU.64 UR4, c[0x0][0x388] ;  /* 0x00007100ff0477ac */ /* 0x000e640008000a00 */
[----:B-1----:R-:W-:-:S04]  /*24e0*/  IADD3 R2, P0, PT, R5, UR4, RZ ;  /* 0x0000000405027c10 */ /* 0x002fc8000ff1e0ff */
[----:B------:R-:W-:-:S05]  /*24f0*/  IADD3.X R3, PT, PT, R8, UR5, RZ, P0, !PT ;  /* 0x0000000508037c10 */ /* 0x000fca00087fe4ff */
[----:B------:R-:W-:Y:S01]  /*2500*/  STG.E desc[UR8][R2.64], R9 ;  /* 0x0000000902007986 */ /* 0x000fe2000c101908 */
[----:B------:R-:W-:Y:S05]  /*2510*/  EXIT ;  /* 0x000000000000794d */ /* 0x000fea0003800000 */
        .weak           $__internal_0_$__cuda_sm20_sqrt_rn_f32_slowpath
        .type           $__internal_0_$__cuda_sm20_sqrt_rn_f32_slowpath,@function
        .size           $__internal_0_$__cuda_sm20_sqrt_rn_f32_slowpath,($__internal_1_$__cuda_sm3x_div_rn_noftz_f32_slowpath - $__internal_0_$__cuda_sm20_sqrt_rn_f32_slowpath)
$__internal_0_$__cuda_sm20_sqrt_rn_f32_slowpath:
[----:B------:R-:W-:-:S13]  /*2520*/  LOP3.LUT P1, RZ, R27, 0x7fffffff, RZ, 0xc0, !PT ;  /* 0x7fffffff1bff7812 */ /* 0x000fda000782c0ff */
[----:B------:R-:W-:Y:S01]  /*2530*/  @!P1 IMAD.MOV.U32 R2, RZ, RZ, R27 ;  /* 0x000000ffff029224 */ /* 0x000fe200078e001b */
[----:B------:R-:W-:Y:S06]  /*2540*/  @!P1 BRA `(.L_x_60) ;  /* 0x0000000000409947 */ /* 0x000fec0003800000 */
[----:B------:R-:W-:-:S13]  /*2550*/  FSETP.GEU.FTZ.AND P1, PT, R27, RZ, PT ;  /* 0x000000ff1b00720b */ /* 0x000fda0003f3e000 */
[----:B------:R-:W-:Y:S01]  /*2560*/  @!P1 IMAD.MOV.U32 R2, RZ, RZ, 0x7fffffff ;  /* 0x7fffffffff029424 */ /* 0x000fe200078e00ff */
[----:B------:R-:W-:Y:S06]  /*2570*/  @!P1 BRA `(.L_x_60) ;  /* 0x0000000000349947 */ /* 0x000fec0003800000 */
[----:B------:R-:W-:-:S13]  /*2580*/  FSETP.GTU.FTZ.AND P1, PT, |R27|, +INF , PT ;  /* 0x7f8000001b00780b */ /* 0x000fda0003f3c200 */
[----:B------:R-:W-:Y:S01]  /*2590*/  @P1 FADD.FTZ R2, R27, 1 ;  /* 0x3f8000001b021421 */ /* 0x000fe20000010000 */
[----:B------:R-:W-:Y:S06]  /*25a0*/  @P1 BRA `(.L_x_60) ;  /* 0x0000000000281947 */ /* 0x000fec0003800000 */
[----:B------:R-:W-:-:S13]  /*25b0*/  FSETP.NEU.FTZ.AND P1, PT, |R27|, +INF , PT ;  /* 0x7f8000001b00780b */ /* 0x000fda0003f3d200 */
[----:B------:R-:W-:-:S04]  /*25c0*/  @P1 FFMA R3, R27, 1.84467440737095516160e+19, RZ ;  /* 0x5f8000001b031823 */ /* 0x000fc800000000ff */
[----:B------:R-:W0:Y:S02]  /*25d0*/  @P1 MUFU.RSQ R2, R3 ;  /* 0x0000000300021308 */ /* 0x000e240000001400 */
[----:B0-----:R-:W-:Y:S01]  /*25e0*/  @P1 FMUL.FTZ R4, R3, R2 ;  /* 0x0000000203041220 */ /* 0x001fe20000410000 */
[----:B------:R-:W-:Y:S01]  /*25f0*/  @P1 FMUL.FTZ R6, R2, 0.5 ;  /* 0x3f00000002061820 */ /* 0x000fe20000410000 */
[----:B------:R-:W-:Y:S02]  /*2600*/  @!P1 IMAD.MOV.U32 R2, RZ, RZ, R27 ;  /* 0x000000ffff029224 */ /* 0x000fe400078e001b */
[----:B------:R-:W-:-:S04]  /*2610*/  @P1 FADD.FTZ R5, -R4, -RZ ;  /* 0x800000ff04051221 */ /* 0x000fc80000010100 */
[----:B------:R-:W-:-:S04]  /*2620*/  @P1 FFMA R5, R4, R5, R3 ;  /* 0x0000000504051223 */ /* 0x000fc80000000003 */
[----:B------:R-:W-:-:S04]  /*2630*/  @P1 FFMA R5, R5, R6, R4 ;  /* 0x0000000605051223 */ /* 0x000fc80000000004 */
[----:B------:R-:W-:-:S07]  /*2640*/  @P1 FMUL.FTZ R2, R5, 2.3283064365386962891e-10 ;  /* 0x2f80000005021820 */ /* 0x000fce0000410000 */
.L_x_60:
[----:B------:R-:W-:Y:S02]  /*2650*/  IMAD.MOV.U32 R4, RZ, RZ, R2 ;  /* 0x000000ffff047224 */ /* 0x000fe400078e0002 */
[----:B------:R-:W-:Y:S02]  /*2660*/  IMAD.MOV.U32 R2, RZ, RZ, R7 ;  /* 0x000000ffff027224 */ /* 0x000fe400078e0007 */
[----:B------:R-:W-:-:S04]  /*2670*/  IMAD.MOV.U32 R3, RZ, RZ, 0x0 ;  /* 0x00000000ff037424 */ /* 0x000fc800078e00ff */
[----:B------:R-:W-:Y:S05]  /*2680*/  RET.REL.NODEC R2 `(_Z16l2_normalizationPKfPfmm) ;  /* 0xffffffd8025c7950 */ /* 0x000fea0003c3ffff */
        .weak           $__internal_1_$__cuda_sm3x_div_rn_noftz_f32_slowpath
        .type           $__internal_1_$__cuda_sm3x_div_rn_noftz_f32_slowpath,@function
        .size           $__internal_1_$__cuda_sm3x_div_rn_noftz_f32_slowpath,($_Z16l2_normalizationPKfPfmm$__internal_accurate_pow - $__internal_1_$__cuda_sm3x_div_rn_noftz_f32_slowpath)
$__internal_1_$__cuda_sm3x_div_rn_noftz_f32_slowpath:
[--C-:B------:R-:W-:Y:S01]  /*2690*/  SHF.R.U32.HI R4, RZ, 0x17, R3.reuse ;  /* 0x00000017ff047819 */ /* 0x100fe20000011603 */
[----:B------:R-:W-:Y:S01]  /*26a0*/  BSSY.RECONVERGENT B0, `(.L_x_61) ;  /* 0x0000063000007945 */ /* 0x000fe20003800200 */
[----:B------:R-:W-:Y:S01]  /*26b0*/  SHF.R.U32.HI R7, RZ, 0x17, R0 ;  /* 0x00000017ff077819 */ /* 0x000fe20000011600 */
[----:B------:R-:W-:Y:S01]  /*26c0*/  IMAD.MOV.U32 R17, RZ, RZ, R3 ;  /* 0x000000ffff117224 */ /* 0x000fe200078e0003 */
[----:B------:R-:W-:Y:S02]  /*26d0*/  LOP3.LUT R4, R4, 0xff, RZ, 0xc0, !PT ;  /* 0x000000ff04047812 */ /* 0x000fe400078ec0ff */
[----:B------:R-:W-:-:S03]  /*26e0*/  LOP3.LUT R7, R7, 0xff, RZ, 0xc0, !PT ;  /* 0x000000ff07077812 */ /* 0x000fc600078ec0ff */
[----:B------:R-:W-:Y:S01]  /*26f0*/  VIADD R10, R4, 0xffffffff ;  /* 0xffffffff040a7836 */ /* 0x000fe20000000000 */
[----:B------:R-:W-:-:S04]  /*2700*/  IADD3 R11, PT, PT, R7, -0x1, RZ ;  /* 0xffffffff070b7810 */ /* 0x000fc80007ffe0ff */
[----:B------:R-:W-:-:S04]  /*2710*/  ISETP.GT.U32.AND P0, PT, R10, 0xfd, PT ;  /* 0x000000fd0a00780c */ /* 0x000fc80003f04070 */
[----:B------:R-:W-:-:S13]  /*2720*/  ISETP.GT.U32.OR P0, PT, R11, 0xfd, P0 ;  /* 0x000000fd0b00780c */ /* 0x000fda0000704470 */
[----:B------:R-:W-:Y:S01]  /*2730*/  @!P0 IMAD.MOV.U32 R2, RZ, RZ, RZ ;  /* 0x000000ffff028224 */ /* 0x000fe200078e00ff */
[----:B------:R-:W-:Y:S06]  /*2740*/  @!P0 BRA `(.L_x_62) ;  /* 0x00000000005c8947 */ /* 0x000fec0003800000 */
[----:B------:R-:W-:Y:S02]  /*2750*/  FSETP.GTU.FTZ.AND P0, PT, |R0|, +INF , PT ;  /* 0x7f8000000000780b */ /* 0x000fe40003f1c200 */
[----:B------:R-:W-:-:S04]  /*2760*/  FSETP.GTU.FTZ.AND P1, PT, |R3|, +INF , PT ;  /* 0x7f8000000300780b */ /* 0x000fc80003f3c200 */
[----:B------:R-:W-:-:S13]  /*2770*/  PLOP3.LUT P0, PT, P0, P1, PT, 0xf8, 0x8f ;  /* 0x00000000008f781c */ /* 0x000fda0000703f70 */
[----:B------:R-:W-:Y:S05]  /*2780*/  @P0 BRA `(.L_x_63) ;  /* 0x00000004004c0947 */ /* 0x000fea0003800000 */
[----:B------:R-:W-:-:S13]  /*2790*/  LOP3.LUT P0, RZ, R17, 0x7fffffff, R0, 0xc8, !PT ;  /* 0x7fffffff11ff7812 */ /* 0x000fda000780c800 */
[----:B------:R-:W-:Y:S05]  /*27a0*/  @!P0 BRA `(.L_x_64) ;  /* 0x00000004003c8947 */ /* 0x000fea0003800000 */
[C---:B------:R-:W-:Y:S02]  /*27b0*/  FSETP.NEU.FTZ.AND P2, PT, |R0|.reuse, +INF , PT ;  /* 0x7f8000000000780b */ /* 0x040fe40003f5d200 */
[----:B------:R-:W-:Y:S02]  /*27c0*/  FSETP.NEU.FTZ.AND P1, PT, |R3|, +INF , PT ;  /* 0x7f8000000300780b */ /* 0x000fe40003f3d200 */
[----:B------:R-:W-:-:S11]  /*27d0*/  FSETP.NEU.FTZ.AND P0, PT, |R0|, +INF , PT ;  /* 0x7f8000000000780b */ /* 0x000fd60003f1d200 */
[----:B------:R-:W-:Y:S05]  /*27e0*/  @!P1 BRA !P2, `(.L_x_64) ;  /* 0x00000004002c9947 */ /* 0x000fea0005000000 */
[----:B------:R-:W-:-:S04]  /*27f0*/  LOP3.LUT P2, RZ, R0, 0x7fffffff, RZ, 0xc0, !PT ;  /* 0x7fffffff00ff7812 */ /* 0x000fc8000784c0ff */
[----:B------:R-:W-:-:S13]  /*2800*/  PLOP3.LUT P1, PT, P1, P2, PT, 0x2f, 0xf2 ;  /* 0x0000000000f2781c */ /* 0x000fda0000f24577 */
[----:B------:R-:W-:Y:S05]  /*2810*/  @P1 BRA `(.L_x_65) ;  /* 0x0000000400181947 */ /* 0x000fea0003800000 */
[----:B------:R-:W-:-:S04]  /*2820*/  LOP3.LUT P1, RZ, R17, 0x7fffffff, RZ, 0xc0, !PT ;  /* 0x7fffffff11ff7812 */ /* 0x000fc8000782c0ff */
[----:B------:R-:W-:-:S13]  /*2830*/  PLOP3.LUT P0, PT, P0, P1, PT, 0x2f, 0xf2 ;  /* 0x0000000000f2781c */ /* 0x000fda0000702577 */
[----:B------:R-:W-:Y:S05]  /*2840*/  @P0 BRA `(.L_x_66) ;  /* 0x0000000400000947 */ /* 0x000fea0003800000 */
[----:B------:R-:W-:Y:S02]  /*2850*/  ISETP.GE.AND P0, PT, R11, RZ, PT ;  /* 0x000000ff0b00720c */ /* 0x000fe40003f06270 */
[----:B------:R-:W-:-:S11]  /*2860*/  ISETP.GE.AND P1, PT, R10, RZ, PT ;  /* 0x000000ff0a00720c */ /* 0x000fd60003f26270 */
[----:B------:R-:W-:Y:S02]  /*2870*/  @P0 IMAD.MOV.U32 R2, RZ, RZ, RZ ;  /* 0x000000ffff020224 */ /* 0x000fe400078e00ff */
[----:B------:R-:W-:Y:S01]  /*2880*/  @!P0 FFMA R0, R0, 1.84467440737095516160e+19, RZ ;  /* 0x5f80000000008823 */ /* 0x000fe200000000ff */
[----:B------:R-:W-:Y:S02]  /*2890*/  @!P0 IMAD.MOV.U32 R2, RZ, RZ, -0x40 ;  /* 0xffffffc0ff028424 */ /* 0x000fe400078e00ff */
[----:B------:R-:W-:Y:S02]  /*28a0*/  @!P1 FFMA R17, R3, 1.84467440737095516160e+19, RZ ;  /* 0x5f80000003119823 */ /* 0x000fe400000000ff */
[----:B------:R-:W-:-:S07]  /*28b0*/  @!P1 VIADD R2, R2, 0x40 ;  /* 0x0000004002029836 */ /* 0x000fce0000000000 */
.L_x_62:
[----:B------:R-:W-:Y:S01]  /*28c0*/  LEA R10, R4, 0xc0800000, 0x17 ;  /* 0xc0800000040a7811 */ /* 0x000fe200078eb8ff */
[----:B------:R-:W-:Y:S01]  /*28d0*/  VIADD R7, R7, 0xffffff81 ;  /* 0xffffff8107077836 */ /* 0x000fe20000000000 */
[----:B------:R-:W-:Y:S03]  /*28e0*/  BSSY.RECONVERGENT B1, `(.L_x_67) ;  /* 0x0000035000017945 */ /* 0x000fe60003800200 */
[----:B------:R-:W-:Y:S02]  /*28f0*/  IMAD.IADD R18, R17, 0x1, -R10 ;  /* 0x0000000111127824 */ /* 0x000fe400078e0a0a */
[C---:B------:R-:W-:Y:S01]  /*2900*/  IMAD R0, R7.reuse, -0x800000, R0 ;  /* 0xff80000007007824 */ /* 0x040fe200078e0200 */
[----:B------:R-:W-:Y:S01]  /*2910*/  IADD3 R7, PT, PT, R7, 0x7f, -R4 ;  /* 0x0000007f07077810 */ /* 0x000fe20007ffe804 */
[----:B------:R-:W0:Y:S01]  /*2920*/  MUFU.RCP R10, R18 ;  /* 0x00000012000a7308 */ /* 0x000e220000001000 */
[----:B------:R-:W-:-:S03]  /*2930*/  FADD.FTZ R11, -R18, -RZ ;  /* 0x800000ff120b7221 */ /* 0x000fc60000010100 */
[----:B------:R-:W-:Y:S02]  /*2940*/  IMAD.IADD R7, R7, 0x1, R2 ;  /* 0x0000000107077824 */ /* 0x000fe400078e0202 */
[----:B0-----:R-:W-:-:S04]  /*2950*/  FFMA R17, R10, R11, 1 ;  /* 0x3f8000000a117423 */ /* 0x001fc8000000000b */
[----:B------:R-:W-:-:S04]  /*2960*/  FFMA R17, R10, R17, R10 ;  /* 0x000000110a117223 */ /* 0x000fc8000000000a */
[----:B------:R-:W-:-:S04]  /*2970*/  FFMA R10, R0, R17, RZ ;  /* 0x00000011000a7223 */ /* 0x000fc800000000ff */
[----:B------:R-:W-:-:S04]  /*2980*/  FFMA R16, R11, R10, R0 ;  /* 0x0000000a0b107223 */ /* 0x000fc80000000000 */
[----:B------:R-:W-:-:S04]  /*2990*/  FFMA R16, R17, R16, R10 ;  /* 0x0000001011107223 */ /* 0x000fc8000000000a */
[----:B------:R-:W-:-:S04]  /*29a0*/  FFMA R11, R11, R16, R0 ;  /* 0x000000100b0b7223 */ /* 0x000fc80000000000 */
[----:B------:R-:W-:-:S05]  /*29b0*/  FFMA R0, R17, R11, R16 ;  /* 0x0000000b11007223 */ /* 0x000fca0000000010 */
[----:B------:R-:W-:-:S04]  /*29c0*/  SHF.R.U32.HI R4, RZ, 0x17, R0 ;  /* 0x00000017ff047819 */ /* 0x000fc80000011600 */
[----:B------:R-:W-:-:S05]  /*29d0*/  LOP3.LUT R2, R4, 0xff, RZ, 0xc0, !PT ;  /* 0x000000ff04027812 */ /* 0x000fca00078ec0ff */
[----:B------:R-:W-:-:S04]  /*29e0*/  IMAD.IADD R2, R2, 0x1, R7 ;  /* 0x0000000102027824 */ /* 0x000fc800078e0207 */
[----:B------:R-:W-:-:S05]  /*29f0*/  VIADD R4, R2, 0xffffffff ;  /* 0xffffffff02047836 */ /* 0x000fca0000000000 */
[----:B------:R-:W-:-:S13]  /*2a00*/  ISETP.GE.U32.AND P0, PT, R4, 0xfe, PT ;  /* 0x000000fe0400780c */ /* 0x000fda0003f06070 */
[----:B------:R-:W-:Y:S05]  /*2a10*/  @!P0 BRA `(.L_x_68) ;  /* 0x0000000000808947 */ /* 0x000fea0003800000 */
[----:B------:R-:W-:-:S13]  /*2a20*/  ISETP.GT.AND P0, PT, R2, 0xfe, PT ;  /* 0x000000fe0200780c */ /* 0x000fda0003f04270 */
[----:B------:R-:W-:Y:S05]  /*2a30*/  @P0 BRA `(.L_x_69) ;  /* 0x00000000006c0947 */ /* 0x000fea0003800000 */
[----:B------:R-:W-:-:S13]  /*2a40*/  ISETP.GE.AND P0, PT, R2, 0x1, PT ;  /* 0x000000010200780c */ /* 0x000fda0003f06270 */
[----:B------:R-:W-:Y:S05]  /*2a50*/  @P0 BRA `(.L_x_70) ;  /* 0x0000000000740947 */ /* 0x000fea0003800000 */
[----:B------:R-:W-:Y:S02]  /*2a60*/  ISETP.GE.AND P0, PT, R2, -0x18, PT ;  /* 0xffffffe80200780c */ /* 0x000fe40003f06270 */
[----:B------:R-:W-:-:S11]  /*2a70*/  LOP3.LUT R0, R0, 0x80000000, RZ, 0xc0, !PT ;  /* 0x8000000000007812 */ /* 0x000fd600078ec0ff */
[----:B------:R-:W-:Y:S05]  /*2a80*/  @!P0 BRA `(.L_x_70) ;  /* 0x0000000000688947 */ /* 0x000fea0003800000 */
[CCC-:B------:R-:W-:Y:S01]  /*2a90*/  FFMA.RZ R4, R17.reuse, R11.reuse, R16.reuse ;  /* 0x0000000b11047223 */ /* 0x1c0fe2000000c010 */
[CCC-:B------:R-:W-:Y:S01]  /*2aa0*/  FFMA.RP R7, R17.reuse, R11.reuse, R16.reuse ;  /* 0x0000000b11077223 */ /* 0x1c0fe20000008010 */
[----:B------:R-:W-:Y:S01]  /*2ab0*/  FFMA.RM R16, R17, R11, R16 ;  /* 0x0000000b11107223 */ /* 0x000fe20000004010 */
[----:B------:R-:W-:Y:S02]  /*2ac0*/  IADD3 R10, PT, PT, R2, 0x20, RZ ;  /* 0x00000020020a7810 */ /* 0x000fe40007ffe0ff */
[----:B------:R-:W-:Y:S02]  /*2ad0*/  LOP3.LUT R4, R4, 0x7fffff, RZ, 0xc0, !PT ;  /* 0x007fffff04047812 */ /* 0x000fe400078ec0ff */
[----:B------:R-:W-:Y:S02]  /*2ae0*/  ISETP.NE.AND P2, PT, R2, RZ, PT ;  /* 0x000000ff0200720c */ /* 0x000fe40003f45270 */
[----:B------:R-:W-:Y:S02]  /*2af0*/  LOP3.LUT R11, R4, 0x800000, RZ, 0xfc, !PT ;  /* 0x00800000040b7812 */ /* 0x000fe400078efcff */
[----:B------:R-:W-:Y:S01]  /*2b00*/  ISETP.NE.AND P1, PT, R2, RZ, PT ;  /* 0x000000ff0200720c */ /* 0x000fe20003f25270 */
[----:B------:R-:W-:Y:S01]  /*2b10*/  IMAD.MOV R2, RZ, RZ, -R2 ;  /* 0x000000ffff027224 */ /* 0x000fe200078e0a02 */
[----:B------:R-:W-:-:S02]  /*2b20*/  SHF.L.U32 R10, R11, R10, RZ ;  /* 0x0000000a0b0a7219 */ /* 0x000fc400000006ff */
[----:B------:R-:W-:Y:S02]  /*2b30*/  FSETP.NEU.FTZ.AND P0, PT, R7, R16, PT ;  /* 0x000000100700720b */ /* 0x000fe40003f1d000 */
[----:B------:R-:W-:Y:S02]  /*2b40*/  SEL R2, R2, RZ, P2 ;  /* 0x000000ff02027207 */ /* 0x000fe40001000000 */
[----:B------:R-:W-:Y:S02]  /*2b50*/  ISETP.NE.AND P1, PT, R10, RZ, P1 ;  /* 0x000000ff0a00720c */ /* 0x000fe40000f25270 */
[----:B------:R-:W-:Y:S02]  /*2b60*/  SHF.R.U32.HI R2, RZ, R2, R11 ;  /* 0x00000002ff027219 */ /* 0x000fe4000001160b */
[----:B------:R-:W-:Y:S02]  /*2b70*/  PLOP3.LUT P0, PT, P0, P1, PT, 0xf8, 0x8f ;  /* 0x00000000008f781c */ /* 0x000fe40000703f70 */
[----:B------:R-:W-:-:S02]  /*2b80*/  SHF.R.U32.HI R7, RZ, 0x1, R2 ;  /* 0x00000001ff077819 */ /* 0x000fc40000011602 */
[----:B------:R-:W-:-:S04]  /*2b90*/  SEL R4, RZ, 0x1, !P0 ;  /* 0x00000001ff047807 */ /* 0x000fc80004000000 */
[----:B------:R-:W-:-:S04]  /*2ba0*/  LOP3.LUT R11, R4, 0x1, R7, 0xf8, !PT ;  /* 0x00000001040b7812 */ /* 0x000fc800078ef807 */
[----:B------:R-:W-:-:S05]  /*2bb0*/  LOP3.LUT R2, R11, R2, RZ, 0xc0, !PT ;  /* 0x000000020b027212 */ /* 0x000fca00078ec0ff */
[----:B------:R-:W-:-:S05]  /*2bc0*/  IMAD.IADD R7, R7, 0x1, R2 ;  /* 0x0000000107077824 */ /* 0x000fca00078e0202 */
[----:B------:R-:W-:Y:S01]  /*2bd0*/  LOP3.LUT R0, R7, R0, RZ, 0xfc, !PT ;  /* 0x0000000007007212 */ /* 0x000fe200078efcff */
[----:B------:R-:W-:Y:S06]  /*2be0*/  BRA `(.L_x_70) ;  /* 0x0000000000107947 */ /* 0x000fec0003800000 */
.L_x_69:
[----:B------:R-:W-:-:S04]  /*2bf0*/  LOP3.LUT R0, R0, 0x80000000, RZ, 0xc0, !PT ;  /* 0x8000000000007812 */ /* 0x000fc800078ec0ff */
[----:B------:R-:W-:Y:S01]  /*2c00*/  LOP3.LUT R0, R0, 0x7f800000, RZ, 0xfc, !PT ;  /* 0x7f80000000007812 */ /* 0x000fe200078efcff */
[----:B------:R-:W-:Y:S06]  /*2c10*/  BRA `(.L_x_70) ;  /* 0x0000000000047947 */ /* 0x000fec0003800000 */
.L_x_68:
[----:B------:R-:W-:-:S07]  /*2c20*/  IMAD R0, R7, 0x800000, R0 ;  /* 0x0080000007007824 */ /* 0x000fce00078e0200 */
.L_x_70:
[----:B------:R-:W-:Y:S05]  /*2c30*/  BSYNC.RECONVERGENT B1 ;  /* 0x0000000000017941 */ /* 0x000fea0003800200 */
.L_x_67:
[----:B------:R-:W-:Y:S05]  /*2c40*/  BRA `(.L_x_71) ;  /* 0x0000000000207947 */ /* 0x000fea0003800000 */
.L_x_66:
[----:B------:R-:W-:-:S04]  /*2c50*/  LOP3.LUT R0, R17, 0x80000000, R0, 0x48, !PT ;  /* 0x8000000011007812 */ /* 0x000fc800078e4800 */
[----:B------:R-:W-:Y:S01]  /*2c60*/  LOP3.LUT R0, R0, 0x7f800000, RZ, 0xfc, !PT ;  /* 0x7f80000000007812 */ /* 0x000fe200078efcff */
[----:B------:R-:W-:Y:S06]  /*2c70*/  BRA `(.L_x_71) ;  /* 0x0000000000147947 */ /* 0x000fec0003800000 */
.L_x_65:
[----:B------:R-:W-:Y:S01]  /*2c80*/  LOP3.LUT R0, R17, 0x80000000, R0, 0x48, !PT ;  /* 0x8000000011007812 */ /* 0x000fe200078e4800 */
[----:B------:R-:W-:Y:S06]  /*2c90*/  BRA `(.L_x_71) ;  /* 0x00000000000c7947 */ /* 0x000fec0003800000 */
.L_x_64:
[----:B------:R-:W0:Y:S01]  /*2ca0*/  MUFU.RSQ R0, -QNAN ;  /* 0xffc0000000007908 */ /* 0x000e220000001400 */
[----:B------:R-:W-:Y:S05]  /*2cb0*/  BRA `(.L_x_71) ;  /* 0x0000000000047947 */ /* 0x000fea0003800000 */
.L_x_63:
[----:B------:R-:W-:-:S07]  /*2cc0*/  FADD.FTZ R0, R0, R3 ;  /* 0x0000000300007221 */ /* 0x000fce0000010000 */
.L_x_71:
[----:B------:R-:W-:Y:S05]  /*2cd0*/  BSYNC.RECONVERGENT B0 ;  /* 0x0000000000007941 */ /* 0x000fea0003800200 */
.L_x_61:
[----:B------:R-:W-:Y:S02]  /*2ce0*/  IMAD.MOV.U32 R7, RZ, RZ, 0x0 ;  /* 0x00000000ff077424 */ /* 0x000fe400078e00ff */
[----:B0-----:R-:W-:Y:S02]  /*2cf0*/  IMAD.MOV.U32 R11, RZ, RZ, R0 ;  /* 0x000000ffff0b7224 */ /* 0x001fe400078e0000 */
[----:B------:R-:W-:Y:S05]  /*2d00*/  RET.REL.NODEC R6 `(_Z16l2_normalizationPKfPfmm) ;  /* 0xffffffd006bc7950 */ /* 0x000fea0003c3ffff */
        .type           $_Z16l2_normalizationPKfPfmm$__internal_accurate_pow,@function
        .size           $_Z16l2_normalizationPKfPfmm$__internal_accurate_pow,(.L_x_76 - $_Z16l2_normalizationPKfPfmm$__internal_accurate_pow)
$_Z16l2_normalizationPKfPfmm$__internal_accurate_pow:
[----:B------:R-:W-:Y:S01]  /*2d10*/  ISETP.GT.U32.AND P0, PT, R15, 0xfffff, PT ;  /* 0x000fffff0f00780c */ /* 0x000fe20003f04070 */
[--C-:B------:R-:W-:Y:S01]  /*2d20*/  IMAD.MOV.U32 R9, RZ, RZ, R15.reuse ;  /* 0x000000ffff097224 */ /* 0x100fe200078e000f */
[----:B------:R-:W-:Y:S01]  /*2d30*/  UMOV UR10, 0x7d2cafe2 ;  /* 0x7d2cafe2000a7882 */ /* 0x000fe20000000000 */
[----:B------:R-:W-:Y:S01]  /*2d40*/  IMAD.MOV.U32 R12, RZ, RZ, 0x41ad3b5a ;  /* 0x41ad3b5aff0c7424 */ /* 0x000fe200078e00ff */
[----:B------:R-:W-:Y:S01]  /*2d50*/  UMOV UR11, 0x3eb0f5ff ;  /* 0x3eb0f5ff000b7882 */ /* 0x000fe20000000000 */
[----:B------:R-:W-:Y:S01]  /*2d60*/  IMAD.MOV.U32 R13, RZ, RZ, 0x3ed0f5d2 ;  /* 0x3ed0f5d2ff0d7424 */ /* 0x000fe200078e00ff */
[----:B------:R-:W-:Y:S01]  /*2d70*/  SHF.R.U32.HI R15, RZ, 0x14, R15 ;  /* 0x00000014ff0f7819 */ /* 0x000fe2000001160f */
[----:B------:R-:W-:Y:S01]  /*2d80*/  UMOV UR12, 0x3b39803f ;  /* 0x3b39803f000c7882 */ /* 0x000fe20000000000 */
[----:B------:R-:W-:-:S05]  /*2d90*/  UMOV UR13, 0x3c7abc9e ;  /* 0x3c7abc9e000d7882 */ /* 0x000fca0000000000 */
[----:B------:R-:W-:-:S10]  /*2da0*/  @!P0 DMUL R20, R8, 1.80143985094819840000e+16 ;  /* 0x4350000008148828 */ /* 0x000fd40000000000 */
[----:B------:R-:W-:Y:S01]  /*2db0*/  @!P0 IMAD.MOV.U32 R9, RZ, RZ, R21 ;  /* 0x000000ffff098224 */ /* 0x000fe200078e0015 */
[----:B------:R-:W-:Y:S01]  /*2dc0*/  @!P0 LEA.HI R15, R21, 0xffffffca, RZ, 0xc ;  /* 0xffffffca150f8811 */ /* 0x000fe200078f60ff */
[----:B------:R-:W-:-:S03]  /*2dd0*/  @!P0 IMAD.MOV.U32 R8, RZ, RZ, R20 ;  /* 0x000000ffff088224 */ /* 0x000fc600078e0014 */
[----:B------:R-:W-:Y:S01]  /*2de0*/  LOP3.LUT R9, R9, 0x800fffff, RZ, 0xc0, !PT ;  /* 0x800fffff09097812 */ /* 0x000fe200078ec0ff */
[----:B------:R-:W-:-:S03]  /*2df0*/  IMAD.MOV.U32 R10, RZ, RZ, R8 ;  /* 0x000000ffff0a7224 */ /* 0x000fc600078e0008 */
[----:B------:R-:W-:-:S04]  /*2e00*/  LOP3.LUT R9, R9, 0x3ff00000, RZ, 0xfc, !PT ;  /* 0x3ff0000009097812 */ /* 0x000fc800078efcff */
[----:B------:R-:W-:Y:S01]  /*2e10*/  ISETP.GE.U32.AND P1, PT, R9, 0x3ff6a09f, PT ;  /* 0x3ff6a09f0900780c */ /* 0x000fe20003f26070 */
[----:B------:R-:W-:-:S12]  /*2e20*/  IMAD.MOV.U32 R11, RZ, RZ, R9 ;  /* 0x000000ffff0b7224 */ /* 0x000fd800078e0009 */
[----:B------:R-:W-:-:S05]  /*2e30*/  @P1 IADD3 R8, PT, PT, R11, -0x100000, RZ ;  /* 0xfff000000b081810 */ /* 0x000fca0007ffe0ff */
[----:B------:R-:W-:Y:S02]  /*2e40*/  @P1 IMAD.MOV.U32 R11, RZ, RZ, R8 ;  /* 0x000000ffff0b1224 */ /* 0x000fe400078e0008 */
[----:B------:R-:W-:-:S04]  /*2e50*/  IMAD.MOV.U32 R8, RZ, RZ, RZ ;  /* 0x000000ffff087224 */ /* 0x000fc800078e00ff */
[C---:B------:R-:W-:Y:S02]  /*2e60*/  DADD R18, R10.reuse, 1 ;  /* 0x3ff000000a127429 */ /* 0x040fe40000000000 */
[----:B------:R-:W-:-:S04]  /*2e70*/  DADD R10, R10, -1 ;  /* 0xbff000000a0a7429 */ /* 0x000fc80000000000 */
[----:B------:R-:W0:Y:S02]  /*2e80*/  MUFU.RCP64H R9, R19 ;  /* 0x0000001300097308 */ /* 0x000e240000001800 */
[----:B0-----:R-:W-:-:S08]  /*2e90*/  DFMA R16, -R18, R8, 1 ;  /* 0x3ff000001210742b */ /* 0x001fd00000000108 */
[----:B------:R-:W-:-:S08]  /*2ea0*/  DFMA R16, R16, R16, R16 ;  /* 0x000000101010722b */ /* 0x000fd00000000010 */
[----:B------:R-:W-:-:S08]  /*2eb0*/  DFMA R16, R8, R16, R8 ;  /* 0x000000100810722b */ /* 0x000fd00000000008 */
[----:B------:R-:W-:-:S08]  /*2ec0*/  DMUL R8, R10, R16 ;  /* 0x000000100a087228 */ /* 0x000fd00000000000 */
[----:B------:R-:W-:-:S08]  /*2ed0*/  DFMA R8, R10, R16, R8 ;  /* 0x000000100a08722b */ /* 0x000fd00000000008 */
[----:B------:R-:W-:-:S08]  /*2ee0*/  DMUL R22, R8, R8 ;  /* 0x0000000808167228 */ /* 0x000fd00000000000 */
[----:B------:R-:W-:Y:S01]  /*2ef0*/  DFMA R12, R22, UR10, R12 ;  /* 0x0000000a160c7c2b */ /* 0x000fe2000800000c */
[----:B------:R-:W-:Y:S01]  /*2f00*/  UMOV UR10, 0x75488a3f ;  /* 0x75488a3f000a7882 */ /* 0x000fe20000000000 */
[----:B------:R-:W-:-:S06]  /*2f10*/  UMOV UR11, 0x3ef3b20a ;  /* 0x3ef3b20a000b7882 */ /* 0x000fcc0000000000 */
[----:B------:R-:W-:Y:S01]  /*2f20*/  DFMA R18, R22, R12, UR10 ;  /* 0x0000000a16127e2b */ /* 0x000fe2000800000c */
[----:B------:R-:W-:Y:S01]  /*2f30*/  UMOV UR10, 0xe4faecd5 ;  /* 0xe4faecd5000a7882 */ /* 0x000fe20000000000 */
[----:B------:R-:W-:Y:S01]  /*2f40*/  UMOV UR11, 0x3f1745cd ;  /* 0x3f1745cd000b7882 */ /* 0x000fe20000000000 */
[----:B------:R-:W-:-:S05]  /*2f50*/  DADD R12, R10, -R8 ;  /* 0x000000000a0c7229 */ /* 0x000fca0000000808 */
[----:B------:R-:W-:Y:S01]  /*2f60*/  DFMA R18, R22, R18, UR10 ;  /* 0x0000000a16127e2b */ /* 0x000fe20008000012 */
[----:B------:R-:W-:Y:S01]  /*2f70*/  UMOV UR10, 0x258a578b ;  /* 0x258a578b000a7882 */ /* 0x000fe20000000000 */
[----:B------:R-:W-:Y:S01]  /*2f80*/  UMOV UR11, 0x3f3c71c7 ;  /* 0x3f3c71c7000b7882 */ /* 0x000fe20000000000 */
[----:B------:R-:W-:-:S05]  /*2f90*/  DADD R12, R12, R12 ;  /* 0x000000000c0c7229 */ /* 0x000fca000000000c */
[----:B------:R-:W-:Y:S01]  /*2fa0*/  DFMA R18, R22, R18, UR10 ;  /* 0x0000000a16127e2b */ /* 0x000fe20008000012 */
[----:B------:R-:W-:Y:S01]  /*2fb0*/  UMOV UR10, 0x9242b910 ;  /* 0x9242b910000a7882 */ /* 0x000fe20000000000 */
[----:B------:R-:W-:Y:S01]  /*2fc0*/  UMOV UR11, 0x3f624924 ;  /* 0x3f624924000b7882 */ /* 0x000fe20000000000 */
[----:B------:R-:W-:-:S05]  /*2fd0*/  DFMA R12, R10, -R8, R12 ;  /* 0x800000080a0c722b */ /* 0x000fca000000000c */
[----:B------:R-:W-:Y:S01]  /*2fe0*/  DFMA R18, R22, R18, UR10 ;  /* 0x0000000a16127e2b */ /* 0x000fe20008000012 */
[----:B------:R-:W-:Y:S01]  /*2ff0*/  UMOV UR10, 0x99999dfb ;  /* 0x99999dfb000a7882 */ /* 0x000fe20000000000 */
[----:B------:R-:W-:Y:S01]  /*3000*/  UMOV UR11, 0x3f899999 ;  /* 0x3f899999000b7882 */ /* 0x000fe20000000000 */
[----:B------:R-:W-:-:S05]  /*3010*/  DMUL R12, R16, R12 ;  /* 0x0000000c100c7228 */ /* 0x000fca0000000000 */
[----:B------:R-:W-:Y:S01]  /*3020*/  DFMA R18, R22, R18, UR10 ;  /* 0x0000000a16127e2b */ /* 0x000fe20008000012 */
[----:B------:R-:W-:Y:S01]  /*3030*/  UMOV UR10, 0x55555555 ;  /* 0x55555555000a7882 */ /* 0x000fe20000000000 */
[----:B------:R-:W-:-:S03]  /*3040*/  UMOV UR11, 0x3fb55555 ;  /* 0x3fb55555000b7882 */ /* 0x000fc60000000000 */
[----:B------:R-:W-:Y:S02]  /*3050*/  VIADD R21, R13, 0x100000 ;  /* 0x001000000d157836 */ /* 0x000fe40000000000 */
[----:B------:R-:W-:Y:S01]  /*3060*/  IMAD.MOV.U32 R20, RZ, RZ, R12 ;  /* 0x000000ffff147224 */ /* 0x000fe200078e000c */
[----:B------:R-:W-:-:S08]  /*3070*/  DFMA R10, R22, R18, UR10 ;  /* 0x0000000a160a7e2b */ /* 0x000fd00008000012 */
[----:B------:R-:W-:Y:S01]  /*3080*/  DADD R16, -R10, UR10 ;  /* 0x0000000a0a107e29 */ /* 0x000fe20008000100 */
[----:B------:R-:W-:Y:S01]  /*3090*/  UMOV UR10, 0xb9e7b0 ;  /* 0x00b9e7b0000a7882 */ /* 0x000fe20000000000 */
[----:B------:R-:W-:-:S06]  /*30a0*/  UMOV UR11, 0x3c46a4cb ;  /* 0x3c46a4cb000b7882 */ /* 0x000fcc0000000000 */
[----:B------:R-:W-:Y:S02]  /*30b0*/  DFMA R16, R22, R18, R16 ;  /* 0x000000121610722b */ /* 0x000fe40000000010 */
[----:B------:R-:W-:-:S06]  /*30c0*/  DMUL R18, R8, R8 ;  /* 0x0000000808127228 */ /* 0x000fcc0000000000 */
[----:B------:R-:W-:Y:S01]  /*30d0*/  DADD R16, R16, -UR10 ;  /* 0x8000000a10107e29 */ /* 0x000fe20008000000 */
[----:B------:R-:W-:Y:S01]  /*30e0*/  UMOV UR10, 0x80000000 ;  /* 0x80000000000a7882 */ /* 0x000fe20000000000 */
[----:B------:R-:W-:Y:S01]  /*30f0*/  DFMA R22, R8, R8, -R18 ;  /* 0x000000080816722b */ /* 0x000fe20000000812 */
[----:B------:R-:W-:-:S07]  /*3100*/  UMOV UR11, 0x43300000 ;  /* 0x43300000000b7882 */ /* 0x000fce0000000000 */
[C---:B------:R-:W-:Y:S02]  /*3110*/  DFMA R20, R8.reuse, R20, R22 ;  /* 0x000000140814722b */ /* 0x040fe40000000016 */
[----:B------:R-:W-:-:S08]  /*3120*/  DMUL R22, R8, R18 ;  /* 0x0000001208167228 */ /* 0x000fd00000000000 */
[----:B------:R-:W-:-:S08]  /*3130*/  DFMA R24, R8, R18, -R22 ;  /* 0x000000120818722b */ /* 0x000fd00000000816 */
[----:B------:R-:W-:Y:S02]  /*3140*/  DFMA R24, R12, R18, R24 ;  /* 0x000000120c18722b */ /* 0x000fe40000000018 */
[----:B------:R-:W-:-:S06]  /*3150*/  DADD R18, R10, R16 ;  /* 0x000000000a127229 */ /* 0x000fcc0000000010 */
[----:B------:R-:W-:Y:S02]  /*3160*/  DFMA R20, R8, R20, R24 ;  /* 0x000000140814722b */ /* 0x000fe40000000018 */
[----:B------:R-:W-:-:S08]  /*3170*/  DADD R24, R10, -R18 ;  /* 0x000000000a187229 */ /* 0x000fd00000000812 */
[----:B------:R-:W-:Y:S02]  /*3180*/  DADD R24, R16, R24 ;  /* 0x0000000010187229 */ /* 0x000fe40000000018 */
[----:B------:R-:W-:-:S08]  /*3190*/  DMUL R16, R18, R22 ;  /* 0x0000001612107228 */ /* 0x000fd00000000000 */
[----:B------:R-:W-:-:S08]  /*31a0*/  DFMA R10, R18, R22, -R16 ;  /* 0x00000016120a722b */ /* 0x000fd00000000810 */
[----:B------:R-:W-:-:S08]  /*31b0*/  DFMA R10, R18, R20, R10 ;  /* 0x00000014120a722b */ /* 0x000fd0000000000a */
[----:B------:R-:W-:-:S08]  /*31c0*/  DFMA R24, R24, R22, R10 ;  /* 0x000000161818722b */ /* 0x000fd0000000000a */
[----:B------:R-:W-:-:S08]  /*31d0*/  DADD R18, R16, R24 ;  /* 0x0000000010127229 */ /* 0x000fd00000000018 */
[--C-:B------:R-:W-:Y:S02]  /*31e0*/  DADD R10, R8, R18.reuse ;  /* 0x00000000080a7229 */ /* 0x100fe40000000012 */
[----:B------:R-:W-:-:S06]  /*31f0*/  DADD R16, R16, -R18 ;  /* 0x0000000010107229 */ /* 0x000fcc0000000812 */
[----:B------:R-:W-:Y:S02]  /*3200*/  DADD R8, R8, -R10 ;  /* 0x0000000008087229 */ /* 0x000fe4000000080a */
[----:B------:R-:W-:-:S06]  /*3210*/  DADD R16, R24, R16 ;  /* 0x0000000018107229 */ /* 0x000fcc0000000010 */
[----:B------:R-:W-:-:S08]  /*3220*/  DADD R8, R18, R8 ;  /* 0x0000000012087229 */ /* 0x000fd00000000008 */
[----:B------:R-:W-:Y:S01]  /*3230*/  DADD R16, R16, R8 ;  /* 0x0000000010107229 */ /* 0x000fe20000000008 */
[C---:B------:R-:W-:Y:S02]  /*3240*/  VIADD R8, R15.reuse, 0xfffffc01 ;  /* 0xfffffc010f087836 */ /* 0x040fe40000000000 */
[----:B------:R-:W-:Y:S02]  /*3250*/  @P1 VIADD R8, R15, 0xfffffc02 ;  /* 0xfffffc020f081836 */ /* 0x000fe40000000000 */
[----:B------:R-:W-:-:S03]  /*3260*/  IMAD.MOV.U32 R9, RZ, RZ, 0x43300000 ;  /* 0x43300000ff097424 */ /* 0x000fc600078e00ff */
[----:B------:R-:W-:Y:S01]  /*3270*/  DADD R12, R12, R16 ;  /* 0x000000000c0c7229 */ /* 0x000fe20000000010 */
[----:B------:R-:W-:-:S06]  /*3280*/  LOP3.LUT R8, R8, 0x80000000, RZ, 0x3c, !PT ;  /* 0x8000000008087812 */ /* 0x000fcc00078e3cff */
[----:B------:R-:W-:Y:S01]  /*3290*/  DADD R16, R8, -UR10 ;  /* 0x8000000a08107e29 */ /* 0x000fe20008000000 */
[----:B------:R-:W-:Y:S01]  /*32a0*/  UMOV UR10, 0xfefa39ef ;  /* 0xfefa39ef000a7882 */ /* 0x000fe20000000000 */
[----:B------:R-:W-:Y:S01]  /*32b0*/  DADD R18, R10, R12 ;  /* 0x000000000a127229 */ /* 0x000fe2000000000c */
[----:B------:R-:W-:-:S07]  /*32c0*/  UMOV UR11, 0x3fe62e42 ;  /* 0x3fe62e42000b7882 */ /* 0x000fce0000000000 */
[--C-:B------:R-:W-:Y:S02]  /*32d0*/  DFMA R8, R16, UR10, R18.reuse ;  /* 0x0000000a10087c2b */ /* 0x100fe40008000012 */
[----:B------:R-:W-:-:S06]  /*32e0*/  DADD R20, R10, -R18 ;  /* 0x000000000a147229 */ /* 0x000fcc0000000812 */
[----:B------:R-:W-:Y:S02]  /*32f0*/  DFMA R10, R16, -UR10, R8 ;  /* 0x8000000a100a7c2b */ /* 0x000fe40008000008 */
[----:B------:R-:W-:-:S06]  /*3300*/  DADD R20, R12, R20 ;  /* 0x000000000c147229 */ /* 0x000fcc0000000014 */
[----:B------:R-:W-:Y:S01]  /*3310*/  DADD R10, -R18, R10 ;  /* 0x00000000120a7229 */ /* 0x000fe2000000010a */
[----:B------:R-:W-:Y:S01]  /*3320*/  IMAD.MOV.U32 R18, RZ, RZ, 0x652b82fe ;  /* 0x652b82feff127424 */ /* 0x000fe200078e00ff */
[----:B------:R-:W-:-:S06]  /*3330*/  MOV R19, 0x3ff71547 ;  /* 0x3ff7154700137802 */ /* 0x000fcc0000000f00 */
[----:B------:R-:W-:-:S08]  /*3340*/  DADD R10, R20, -R10 ;  /* 0x00000000140a7229 */ /* 0x000fd0000000080a */
[----:B------:R-:W-:-:S08]  /*3350*/  DFMA R16, R16, UR12, R10 ;  /* 0x0000000c10107c2b */ /* 0x000fd0000800000a */
[----:B------:R-:W-:-:S08]  /*3360*/  DADD R10, R8, R16 ;  /* 0x00000000080a7229 */ /* 0x000fd00000000010 */
[----:B------:R-:W-:Y:S02]  /*3370*/  DADD R12, R8, -R10 ;  /* 0x00000000080c7229 */ /* 0x000fe4000000080a */
[----:B------:R-:W-:-:S06]  /*3380*/  DMUL R8, R10, 2 ;  /* 0x400000000a087828 */ /* 0x000fcc0000000000 */
[----:B------:R-:W-:Y:S02]  /*3390*/  DADD R12, R16, R12 ;  /* 0x00000000100c7229 */ /* 0x000fe4000000000c */
[----:B------:R-:W-:-:S08]  /*33a0*/  DFMA R10, R10, 2, -R8 ;  /* 0x400000000a0a782b */ /* 0x000fd00000000808 */
[----:B------:R-:W-:-:S08]  /*33b0*/  DFMA R12, R12, 2, R10 ;  /* 0x400000000c0c782b */ /* 0x000fd0000000000a */
[----:B------:R-:W-:-:S08]  /*33c0*/  DADD R20, R8, R12 ;  /* 0x0000000008147229 */ /* 0x000fd0000000000c */
[----:B------:R-:W-:Y:S02]  /*33d0*/  DFMA R18, R20, R18, 6.75539944105574400000e+15 ;  /* 0x433800001412742b */ /* 0x000fe40000000012 */
[----:B------:R-:W-:Y:S01]  /*33e0*/  FSETP.GEU.AND P0, PT, |R21|, 4.1917929649353027344, PT ;  /* 0x4086232b1500780b */ /* 0x000fe20003f0e200 */
[----:B------:R-:W-:-:S05]  /*33f0*/  DADD R8, R8, -R20 ;  /* 0x0000000008087229 */ /* 0x000fca0000000814 */
[----:B------:R-:W-:-:S03]  /*3400*/  DADD R10, R18, -6.75539944105574400000e+15 ;  /* 0xc3380000120a7429 */ /* 0x000fc60000000000 */
[----:B------:R-:W-:-:S05]  /*3410*/  DADD R12, R12, R8 ;  /* 0x000000000c0c7229 */ /* 0x000fca0000000008 */
[----:B------:R-:W-:Y:S01]  /*3420*/  DFMA R16, R10, -UR10, R20 ;  /* 0x8000000a0a107c2b */ /* 0x000fe20008000014 */
[----:B------:R-:W-:Y:S01]  /*3430*/  UMOV UR10, 0x3b39803f ;  /* 0x3b39803f000a7882 */ /* 0x000fe20000000000 */
[----:B------:R-:W-:-:S06]  /*3440*/  UMOV UR11, 0x3c7abc9e ;  /* 0x3c7abc9e000b7882 */ /* 0x000fcc0000000000 */
[----:B------:R-:W-:Y:S01]  /*3450*/  DFMA R16, R10, -UR10, R16 ;  /* 0x8000000a0a107c2b */ /* 0x000fe20008000010 */
[----:B------:R-:W-:Y:S01]  /*3460*/  UMOV UR10, 0x69ce2bdf ;  /* 0x69ce2bdf000a7882 */ /* 0x000fe20000000000 */
[----:B------:R-:W-:Y:S01]  /*3470*/  IMAD.MOV.U32 R10, RZ, RZ, -0x35dec16 ;  /* 0xfca213eaff0a7424 */ /* 0x000fe200078e00ff */
[----:B------:R-:W-:Y:S01]  /*3480*/  UMOV UR11, 0x3e5ade15 ;  /* 0x3e5ade15000b7882 */ /* 0x000fe20000000000 */
[----:B------:R-:W-:-:S06]  /*3490*/  IMAD.MOV.U32 R11, RZ, RZ, 0x3e928af3 ;  /* 0x3e928af3ff0b7424 */ /* 0x000fcc00078e00ff */
[----:B------:R-:W-:Y:S01]  /*34a0*/  DFMA R10, R16, UR10, R10 ;  /* 0x0000000a100a7c2b */ /* 0x000fe2000800000a */
[----:B------:R-:W-:Y:S01]  /*34b0*/  UMOV UR10, 0x62401315 ;  /* 0x62401315000a7882 */ /* 0x000fe20000000000 */
[----:B------:R-:W-:-:S06]  /*34c0*/  UMOV UR11, 0x3ec71dee ;  /* 0x3ec71dee000b7882 */ /* 0x000fcc0000000000 */
[----:B------:R-:W-:Y:S01]  /*34d0*/  DFMA R10, R16, R10, UR10 ;  /* 0x0000000a100a7e2b */ /* 0x000fe2000800000a */
        /* <DEDUP_REMOVED lines=20> */
[----:B------:R-:W-:-:S08]  /*3620*/  DFMA R10, R16, R10, UR10 ;  /* 0x0000000a100a7e2b */ /* 0x000fd0000800000a */
[----:B------:R-:W-:-:S08]  /*3630*/  DFMA R10, R16, R10, 1 ;  /* 0x3ff00000100a742b */ /* 0x000fd0000000000a */
[----:B------:R-:W-:-:S10]  /*3640*/  DFMA R10, R16, R10, 1 ;  /* 0x3ff00000100a742b */ /* 0x000fd4000000000a */
[----:B------:R-:W-:Y:S02]  /*3650*/  IMAD R17, R18, 0x100000, R11 ;  /* 0x0010000012117824 */ /* 0x000fe400078e020b */
[----:B------:R-:W-:Y:S01]  /*3660*/  IMAD.MOV.U32 R16, RZ, RZ, R10 ;  /* 0x000000ffff107224 */ /* 0x000fe200078e000a */
[----:B------:R-:W-:Y:S06]  /*3670*/  @!P0 BRA `(.L_x_72) ;  /* 0x0000000000308947 */ /* 0x000fec0003800000 */
[----:B------:R-:W-:Y:S01]  /*3680*/  FSETP.GEU.AND P1, PT, |R21|, 4.2275390625, PT ;  /* 0x408748001500780b */ /* 0x000fe20003f2e200 */
[C---:B------:R-:W-:Y:S02]  /*3690*/  DADD R16, R20.reuse, +INF ;  /* 0x7ff0000014107429 */ /* 0x040fe40000000000 */
[----:B------:R-:W-:-:S08]  /*36a0*/  DSETP.GEU.AND P0, PT, R20, RZ, PT ;  /* 0x000000ff1400722a */ /* 0x000fd00003f0e000 */
[----:B------:R-:W-:Y:S02]  /*36b0*/  FSEL R16, R16, RZ, P0 ;  /* 0x000000ff10107208 */ /* 0x000fe40000000000 */
[----:B------:R-:W-:Y:S02]  /*36c0*/  @!P1 LEA.HI R8, R18, R18, RZ, 0x1 ;  /* 0x0000001212089211 */ /* 0x000fe400078f08ff */
[----:B------:R-:W-:Y:S02]  /*36d0*/  FSEL R17, R17, RZ, P0 ;  /* 0x000000ff11117208 */ /* 0x000fe40000000000 */
[----:B------:R-:W-:-:S05]  /*36e0*/  @!P1 SHF.R.S32.HI R8, RZ, 0x1, R8 ;  /* 0x00000001ff089819 */ /* 0x000fca0000011408 */
[----:B------:R-:W-:Y:S02]  /*36f0*/  @!P1 IMAD.IADD R9, R18, 0x1, -R8 ;  /* 0x0000000112099824 */ /* 0x000fe400078e0a08 */
[----:B------:R-:W-:Y:S02]  /*3700*/  @!P1 IMAD R11, R8, 0x100000, R11 ;  /* 0x00100000080b9824 */ /* 0x000fe400078e020b */
[----:B------:R-:W-:Y:S01]  /*3710*/  @!P1 IMAD.MOV.U32 R8, RZ, RZ, RZ ;  /* 0x000000ffff089224 */ /* 0x000fe200078e00ff */
[----:B------:R-:W-:-:S06]  /*3720*/  @!P1 LEA R9, R9, 0x3ff00000, 0x14 ;  /* 0x3ff0000009099811 */ /* 0x000fcc00078ea0ff */
[----:B------:R-:W-:-:S11]  /*3730*/  @!P1 DMUL R16, R10, R8 ;  /* 0x000000080a109228 */ /* 0x000fd60000000000 */
.L_x_72:
[----:B------:R-:W-:Y:S01]  /*3740*/  DFMA R12, R12, R16, R16 ;  /* 0x000000100c0c722b */ /* 0x000fe20000000010 */
[----:B------:R-:W-:Y:S01]  /*3750*/  IMAD.MOV.U32 R10, RZ, RZ, R26 ;  /* 0x000000ffff0a7224 */ /* 0x000fe200078e001a */
[----:B------:R-:W-:Y:S01]  /*3760*/  DSETP.NEU.AND P0, PT, |R16|, +INF , PT ;  /* 0x7ff000001000742a */ /* 0x000fe20003f0d200 */
[----:B------:R-:W-:-:S07]  /*3770*/  IMAD.MOV.U32 R11, RZ, RZ, 0x0 ;  /* 0x00000000ff0b7424 */ /* 0x000fce00078e00ff */
[----:B------:R-:W-:Y:S02]  /*3780*/  FSEL R8, R16, R12, !P0 ;  /* 0x0000000c10087208 */ /* 0x000fe40004000000 */
[----:B------:R-:W-:Y:S01]  /*3790*/  FSEL R12, R17, R13, !P0 ;  /* 0x0000000d110c7208 */ /* 0x000fe20004000000 */
[----:B------:R-:W-:Y:S06]  /*37a0*/  RET.REL.NODEC R10 `(_Z16l2_normalizationPKfPfmm) ;  /* 0xffffffc80a147950 */ /* 0x000fec0003c3ffff */
.L_x_73:
[----:B------:R-:W-:-:S00]  /*37b0*/  BRA `(.L_x_73) ;  /* 0xfffffffc00fc7947 */ /* 0x000fc0000383ffff */
[----:B------:R-:W-:-:S00]  /*37c0*/  NOP ;  /* 0x0000000000007918 */ /* 0x000fc00000000000 */
        /* <DEDUP_REMOVED lines=11> */
.L_x_76:


//--------------------- .nv.shared.reserved.0     --------------------------
	.section	.nv.shared.reserved.0,"aw",@nobits
	.weak		__nv_reservedSMEM_offset_0_alias
	.size		__nv_reservedSMEM_offset_0_alias, 0, 64
	.other		__nv_reservedSMEM_offset_0_alias,@"STO_CUDA_RESERVED_SHARED STV_DEFAULT"
__nv_reservedSMEM_offset_0_alias:
	.zero		0
	.zero		64


//--------------------- .nv.constant0._Z16l2_normalizationPKfPfmm --------------------------
	.section	.nv.constant0._Z16l2_normalizationPKfPfmm,"a",@progbits
	.sectionflags	@""
	.align	4
.nv.constant0._Z16l2_normalizationPKfPfmm:
	.zero		928


//--------------------- SYMBOLS --------------------------

	.type		.nv.reservedSmem.offset0,@object
	.size		.nv.reservedSmem.offset0,0x4
